	.target	sm_90a

	.elftype	@"ET_EXEC"


//--------------------- .note.nv.tkinfo           --------------------------
	.section	.note.nv.tkinfo,"",@"SHT_NOTE"
	.sectionflags	@"SHF_NOTE_NV_TKINFO"
	.tkinfo
        /*0018*/ 	.word	0x00000002
        /*0030*/ 	.string	""
        /*0030*/ 	.string	"ptxas"
        /*0030*/ 	.string	"Cuda compilation tools, release 13.0, V13.0.88"
        /*0030*/ 	.string	"Build cuda_13.0.r13.0/compiler.36424714_0"
        /*0030*/ 	.string	"-arch sm_90a -m 64 "



//--------------------- .note.nv.cuinfo           --------------------------
	.section	.note.nv.cuinfo,"",@"SHT_NOTE"
	.sectionflags	@"SHF_NOTE_NV_CUINFO"
        /*0018*/ 	.short	0x0002
        /*001a*/ 	.short	0x005a
        /*001c*/ 	.short	0x0082
	.zero		2


//--------------------- .nv.info                  --------------------------
	.section	.nv.info,"",@"SHT_CUDA_INFO"
	.align	4


	//----- nvinfo : EIATTR_REGCOUNT
	.align		4
        /*0000*/ 	.byte	0x04, 0x2f
        /*0002*/ 	.short	(.L_15 - .L_14)
	.align		4
.L_14:
        /*0004*/ 	.word	index@(_ZN7cutlass13device_kernelINS_4gemm6kernel13GemmUniversalIN4cute5tupleIJiiiiEEENS1_10collective13CollectiveMmaINS1_34MainloopSm90TmaGmmaWarpSpecializedILi5ENS5_IJNS4_1CILi1EEENSA_ILi4EEESB_EEENS1_32KernelTmaWarpSpecializedPingpongEEENS5_IJNSA_ILi64EEENSA_ILi256EEENSA_ILi32EEEEEENS_10tfloat32_tENS5_IJlSB_lEEESK_SL_NS4_8TiledMMAINS4_8MMA_AtomIJNS4_4SM904GMMA30MMA_64x256x8_F32TF32TF32_SS_TNILNSP_7ScaleInE1ELSR_1EEEEEENS4_6LayoutINS5_IJSB_SB_SB_EEENS5_IJNSA_ILi0EEESW_SW_EEEEENS5_IJNS4_10UnderscoreESZ_SZ_EEEEENS4_23SM90_TMA_LOAD_MULTICASTENS4_14ComposedLayoutINS4_7SwizzleILi3ELi4ELi3EEENS4_18smem_ptr_flag_bitsILi32EEENSU_INS5_IJNSA_ILi8EEESI_EEENS5_IJSI_SB_EEEEEEEvNS4_8identityENS4_13SM90_TMA_LOADES1C_vS1D_EENS_8epilogue10collective6detail29Sm90TmaWarpSpecializedAdapterINS1H_15DefaultEpilogueISK_SL_SL_NS1G_6thread17LinearCombinationISK_Li1EffLNS1L_9ScaleType4KindE0ELNS_15FloatRoundStyleE2ESK_EENS1_15EpilogueDefaultEEEEEvvEEEEvNT_6ParamsE)
        /*0008*/ 	.word	0x000000a8


	//----- nvinfo : EIATTR_FRAME_SIZE
	.align		4
.L_15:
        /*000c*/ 	.byte	0x04, 0x11
        /*000e*/ 	.short	(.L_17 - .L_16)
	.align		4
.L_16:
        /*0010*/ 	.word	index@(_ZN7cutlass13device_kernelINS_4gemm6kernel13GemmUniversalIN4cute5tupleIJiiiiEEENS1_10collective13CollectiveMmaINS1_34MainloopSm90TmaGmmaWarpSpecializedILi5ENS5_IJNS4_1CILi1EEENSA_ILi4EEESB_EEENS1_32KernelTmaWarpSpecializedPingpongEEENS5_IJNSA_ILi64EEENSA_ILi256EEENSA_ILi32EEEEEENS_10tfloat32_tENS5_IJlSB_lEEESK_SL_NS4_8TiledMMAINS4_8MMA_AtomIJNS4_4SM904GMMA30MMA_64x256x8_F32TF32TF32_SS_TNILNSP_7ScaleInE1ELSR_1EEEEEENS4_6LayoutINS5_IJSB_SB_SB_EEENS5_IJNSA_ILi0EEESW_SW_EEEEENS5_IJNS4_10UnderscoreESZ_SZ_EEEEENS4_23SM90_TMA_LOAD_MULTICASTENS4_14ComposedLayoutINS4_7SwizzleILi3ELi4ELi3EEENS4_18smem_ptr_flag_bitsILi32EEENSU_INS5_IJNSA_ILi8EEESI_EEENS5_IJSI_SB_EEEEEEEvNS4_8identityENS4_13SM90_TMA_LOADES1C_vS1D_EENS_8epilogue10collective6detail29Sm90TmaWarpSpecializedAdapterINS1H_15DefaultEpilogueISK_SL_SL_NS1G_6thread17LinearCombinationISK_Li1EffLNS1L_9ScaleType4KindE0ELNS_15FloatRoundStyleE2ESK_EENS1_15EpilogueDefaultEEEEEvvEEEEvNT_6ParamsE)
        /*0014*/ 	.word	0x00000008


	//----- nvinfo : EIATTR_MIN_STACK_SIZE
	.align		4
.L_17:
        /*0018*/ 	.byte	0x04, 0x12
        /*001a*/ 	.short	(.L_19 - .L_18)
	.align		4
.L_18:
        /*001c*/ 	.word	index@(_ZN7cutlass13device_kernelINS_4gemm6kernel13GemmUniversalIN4cute5tupleIJiiiiEEENS1_10collective13CollectiveMmaINS1_34MainloopSm90TmaGmmaWarpSpecializedILi5ENS5_IJNS4_1CILi1EEENSA_ILi4EEESB_EEENS1_32KernelTmaWarpSpecializedPingpongEEENS5_IJNSA_ILi64EEENSA_ILi256EEENSA_ILi32EEEEEENS_10tfloat32_tENS5_IJlSB_lEEESK_SL_NS4_8TiledMMAINS4_8MMA_AtomIJNS4_4SM904GMMA30MMA_64x256x8_F32TF32TF32_SS_TNILNSP_7ScaleInE1ELSR_1EEEEEENS4_6LayoutINS5_IJSB_SB_SB_EEENS5_IJNSA_ILi0EEESW_SW_EEEEENS5_IJNS4_10UnderscoreESZ_SZ_EEEEENS4_23SM90_TMA_LOAD_MULTICASTENS4_14ComposedLayoutINS4_7SwizzleILi3ELi4ELi3EEENS4_18smem_ptr_flag_bitsILi32EEENSU_INS5_IJNSA_ILi8EEESI_EEENS5_IJSI_SB_EEEEEEEvNS4_8identityENS4_13SM90_TMA_LOADES1C_vS1D_EENS_8epilogue10collective6detail29Sm90TmaWarpSpecializedAdapterINS1H_15DefaultEpilogueISK_SL_SL_NS1G_6thread17LinearCombinationISK_Li1EffLNS1L_9ScaleType4KindE0ELNS_15FloatRoundStyleE2ESK_EENS1_15EpilogueDefaultEEEEEvvEEEEvNT_6ParamsE)
        /*0020*/ 	.word	0x00000008
.L_19:


//--------------------- .nv.compat                --------------------------
	.section	.nv.compat,"",@"SHT_CUDA_COMPAT_INFO"
	.align	4
        /*0000*/ 	.byte	0x02, 0x09, 0x01, 0x00, 0x02, 0x02, 0x04, 0x00, 0x02, 0x05, 0x05, 0x00, 0x03, 0x07, 0x01, 0x01
        /*0010*/ 	.byte	0x02, 0x03, 0x01, 0x00, 0x02, 0x06, 0x01, 0x00, 0x04, 0x0b, 0x08, 0x00, 0x00, 0x00, 0x00, 0x00
        /*0020*/ 	.byte	0x00, 0x00, 0x00, 0x00


//--------------------- .nv.info._ZN7cutlass13device_kernelINS_4gemm6kernel13GemmUniversalIN4cute5tupleIJiiiiEEENS1_10collective13CollectiveMmaINS1_34MainloopSm90TmaGmmaWarpSpecializedILi5ENS5_IJNS4_1CILi1EEENSA_ILi4EEESB_EEENS1_32KernelTmaWarpSpecializedPingpongEEENS5_IJNSA_ILi64EEENSA_ILi256EEENSA_ILi32EEEEEENS_10tfloat32_tENS5_IJlSB_lEEESK_SL_NS4_8TiledMMAINS4_8MMA_AtomIJNS4_4SM904GMMA30MMA_64x256x8_F32TF32TF32_SS_TNILNSP_7ScaleInE1ELSR_1EEEEEENS4_6LayoutINS5_IJSB_SB_SB_EEENS5_IJNSA_ILi0EEESW_SW_EEEEENS5_IJNS4_10UnderscoreESZ_SZ_EEEEENS4_23SM90_TMA_LOAD_MULTICASTENS4_14ComposedLayoutINS4_7SwizzleILi3ELi4ELi3EEENS4_18smem_ptr_flag_bitsILi32EEENSU_INS5_IJNSA_ILi8EEESI_EEENS5_IJSI_SB_EEEEEEEvNS4_8identityENS4_13SM90_TMA_LOADES1C_vS1D_EENS_8epilogue10collective6detail29Sm90TmaWarpSpecializedAdapterINS1H_15DefaultEpilogueISK_SL_SL_NS1G_6thread17LinearCombinationISK_Li1EffLNS1L_9ScaleType4KindE0ELNS_15FloatRoundStyleE2ESK_EENS1_15EpilogueDefaultEEEEEvvEEEEvNT_6ParamsE --------------------------
	.section	.nv.info._ZN7cutlass13device_kernelINS_4gemm6kernel13GemmUniversalIN4cute5tupleIJiiiiEEENS1_10collective13CollectiveMmaINS1_34MainloopSm90TmaGmmaWarpSpecializedILi5ENS5_IJNS4_1CILi1EEENSA_ILi4EEESB_EEENS1_32KernelTmaWarpSpecializedPingpongEEENS5_IJNSA_ILi64EEENSA_ILi256EEENSA_ILi32EEEEEENS_10tfloat32_tENS5_IJlSB_lEEESK_SL_NS4_8TiledMMAINS4_8MMA_AtomIJNS4_4SM904GMMA30MMA_64x256x8_F32TF32TF32_SS_TNILNSP_7ScaleInE1ELSR_1EEEEEENS4_6LayoutINS5_IJSB_SB_SB_EEENS5_IJNSA_ILi0EEESW_SW_EEEEENS5_IJNS4_10UnderscoreESZ_SZ_EEEEENS4_23SM90_TMA_LOAD_MULTICASTENS4_14ComposedLayoutINS4_7SwizzleILi3ELi4ELi3EEENS4_18smem_ptr_flag_bitsILi32EEENSU_INS5_IJNSA_ILi8EEESI_EEENS5_IJSI_SB_EEEEEEEvNS4_8identityENS4_13SM90_TMA_LOADES1C_vS1D_EENS_8epilogue10collective6detail29Sm90TmaWarpSpecializedAdapterINS1H_15DefaultEpilogueISK_SL_SL_NS1G_6thread17LinearCombinationISK_Li1EffLNS1L_9ScaleType4KindE0ELNS_15FloatRoundStyleE2ESK_EENS1_15EpilogueDefaultEEEEEvvEEEEvNT_6ParamsE,"",@"SHT_CUDA_INFO"
	.sectionflags	@""
	.align	4


	//----- nvinfo : EIATTR_CUDA_API_VERSION
	.align		4
        /*0000*/ 	.byte	0x04, 0x37
        /*0002*/ 	.short	(.L_21 - .L_20)
.L_20:
        /*0004*/ 	.word	0x00000082


	//----- nvinfo : EIATTR_KPARAM_INFO
	.align		4
.L_21:
        /*0008*/ 	.byte	0x04, 0x17
        /*000a*/ 	.short	(.L_23 - .L_22)
.L_22:
        /*000c*/ 	.word	0x00000000
        /*0010*/ 	.short	0x0000
        /*0012*/ 	.short	0x0070
        /*0014*/ 	.byte	0x00, 0xf0, 0x01, 0x10


	//----- nvinfo : EIATTR_SPARSE_MMA_MASK
	.align		4
.L_23:
        /*0018*/ 	.byte	0x03, 0x50
        /*001a*/ 	.short	0x0000


	//----- nvinfo : EIATTR_MAXREG_COUNT
	.align		4
        /*001c*/ 	.byte	0x03, 0x1b
        /*001e*/ 	.short	0x00a8


	//----- nvinfo : EIATTR_NUM_BARRIERS
	.align		4
        /*0020*/ 	.byte	0x02, 0x4c
        /*0022*/ 	.byte	0x01
	.zero		1


	//----- nvinfo : EIATTR_EXTERNS
	.align		4
        /*0024*/ 	.byte	0x04, 0x0f
        /*0026*/ 	.short	(.L_25 - .L_24)


	//   ....[0]....
	.align		4
.L_24:
        /*0028*/ 	.word	index@(__assertfail)


	//----- nvinfo : EIATTR_ANNOTATIONS
	.align		4
.L_25:
        /*002c*/ 	.byte	0x04, 0x55
        /*002e*/ 	.short	(.L_27 - .L_26)


	//   ....[0]....
.L_26:
        /*0030*/ 	.word	0x00000001
        /*0034*/ 	.byte	0x60, 0x0d, 0x00, 0x00, 0x01, 0x00, 0x00, 0x00, 0xd0, 0x9e, 0x00, 0x00, 0x01, 0x00, 0x00, 0x00
        /*0044*/ 	.byte	0x50, 0xab, 0x00, 0x00


	//----- nvinfo : EIATTR_MERCURY_ISA_VERSION
	.align		4
.L_27:
        /*0048*/ 	.byte	0x03, 0x5f
        /*004a*/ 	.short	0x0101


	//----- nvinfo : EIATTR_INT_WARP_WIDE_INSTR_OFFSETS
	.align		4
        /*004c*/ 	.byte	0x04, 0x31
        /*004e*/ 	.short	(.L_29 - .L_28)


	//   ....[0]....
.L_28:
        /*0050*/ 	.word	0x000004f0


	//   ....[1]....
        /*0054*/ 	.word	0x00000530


	//   ....[2]....
        /*0058*/ 	.word	0x00000640


	//   ....[3]....
        /*005c*/ 	.word	0x00000660


	//   ....[4]....
        /*0060*/ 	.word	0x00000680


	//   ....[5]....
        /*0064*/ 	.word	0x000006a0


	//   ....[6]....
        /*0068*/ 	.word	0x00000760


	//   ....[7]....
        /*006c*/ 	.word	0x000007a0


	//   ....[8]....
        /*0070*/ 	.word	0x00002030


	//----- nvinfo : EIATTR_COOP_GROUP_MASK_REGIDS
	.align		4
.L_29:
        /*0074*/ 	.byte	0x04, 0x29
        /*0076*/ 	.short	(.L_31 - .L_30)


	//   ....[0]....
.L_30:
        /*0078*/ 	.word	0xffffffff


	//   ....[1]....
        /*007c*/ 	.word	0xffffffff


	//   ....[2]....
        /*0080*/ 	.word	0xffffffff


	//   ....[3]....
        /*0084*/ 	.word	0xffffffff


	//   ....[4]....
        /*0088*/ 	.word	0xffffffff


	//   ....[5]....
        /*008c*/ 	.word	0xffffffff


	//   ....[6]....
        /*0090*/ 	.word	0xffffffff


	//----- nvinfo : EIATTR_COOP_GROUP_INSTR_OFFSETS
	.align		4
.L_31:
        /*0094*/ 	.byte	0x04, 0x28
        /*0096*/ 	.short	(.L_33 - .L_32)


	//   ....[0]....
.L_32:
        /*0098*/ 	.word	0x00000070


	//   ....[1]....
        /*009c*/ 	.word	0x00000080


	//   ....[2]....
        /*00a0*/ 	.word	0x00000140


	//   ....[3]....
        /*00a4*/ 	.word	0x000002f0


	//   ....[4]....
        /*00a8*/ 	.word	0x00000330


	//   ....[5]....
        /*00ac*/ 	.word	0x000007f0


	//   ....[6]....
        /*00b0*/ 	.word	0x00000900


	//----- nvinfo : EIATTR_REG_RECONFIG
	.align		4
.L_33:
        /*00b4*/ 	.byte	0x01, 0x54
	.zero		2


	//----- nvinfo : EIATTR_SYSCALL_OFFSETS
	.align		4
        /*00b8*/ 	.byte	0x04, 0x46
        /*00ba*/ 	.short	(.L_35 - .L_34)


	//   ....[0]....
.L_34:
        /*00bc*/ 	.word	0x00001790


	//----- nvinfo : EIATTR_MBARRIER_INSTR_OFFSETS
	.align		4
.L_35:
        /*00c0*/ 	.byte	0x04, 0x39
        /*00c2*/ 	.short	(.L_37 - .L_36)


	//   ....[0]....
.L_36:
        /*00c4*/ 	.word	0x00000240
        /*00c8*/ 	.word	0x000000ff
        /*00cc*/ 	.word	0x00000000
        /*00d0*/ 	.short	0x0100
        /*00d2*/ 	.byte	0x08
	.zero		1


	//   ....[1]....
        /*00d4*/ 	.word	0x00000250
        /*00d8*/ 	.word	0x000000ff
        /*00dc*/ 	.word	0x00000028
        /*00e0*/ 	.short	0x0100
        /*00e2*/ 	.byte	0x08
	.zero		1


	//   ....[2]....
        /*00e4*/ 	.word	0x00000260
        /*00e8*/ 	.word	0x000000ff
        /*00ec*/ 	.word	0x00000008
        /*00f0*/ 	.short	0x0100
        /*00f2*/ 	.byte	0x08
	.zero		1


	//   ....[3]....
        /*00f4*/ 	.word	0x00000270
        /*00f8*/ 	.word	0x000000ff
        /*00fc*/ 	.word	0x00000030
        /*0100*/ 	.short	0x0100
        /*0102*/ 	.byte	0x08
	.zero		1


	//   ....[4]....
        /*0104*/ 	.word	0x00000280
        /*0108*/ 	.word	0x000000ff
        /*010c*/ 	.word	0x00000010
        /*0110*/ 	.short	0x0100
        /*0112*/ 	.byte	0x08
	.zero		1


	//   ....[5]....
        /*0114*/ 	.word	0x00000290
        /*0118*/ 	.word	0x000000ff
        /*011c*/ 	.word	0x00000038
        /*0120*/ 	.short	0x0100
        /*0122*/ 	.byte	0x08
	.zero		1


	//   ....[6]....
        /*0124*/ 	.word	0x000002a0
        /*0128*/ 	.word	0x000000ff
        /*012c*/ 	.word	0x00000018
        /*0130*/ 	.short	0x0100
        /*0132*/ 	.byte	0x08
	.zero		1


	//   ....[7]....
        /*0134*/ 	.word	0x000002b0
        /*0138*/ 	.word	0x000000ff
        /*013c*/ 	.word	0x00000040
        /*0140*/ 	.short	0x0100
        /*0142*/ 	.byte	0x08
	.zero		1


	//   ....[8]....
        /*0144*/ 	.word	0x000002c0
        /*0148*/ 	.word	0x000000ff
        /*014c*/ 	.word	0x00000020
        /*0150*/ 	.short	0x0100
        /*0152*/ 	.byte	0x08
	.zero		1


	//   ....[9]....
        /*0154*/ 	.word	0x000002d0
        /*0158*/ 	.word	0x000000ff
        /*015c*/ 	.word	0x00000048
        /*0160*/ 	.short	0x0100
        /*0162*/ 	.byte	0x08
	.zero		1


	//   ....[10]....
        /*0164*/ 	.word	0x000007d0
        /*0168*/ 	.word	0x000000ff
        /*016c*/ 	.word	0x00000080
        /*0170*/ 	.short	0x0100
        /*0172*/ 	.byte	0x08
	.zero		1


	//   ....[11]....
        /*0174*/ 	.word	0x00000860
        /*0178*/ 	.word	0x000000ff
        /*017c*/ 	.word	0x00000088
        /*0180*/ 	.short	0x0100
        /*0182*/ 	.byte	0x08
	.zero		1


	//   ....[12]....
        /*0184*/ 	.word	0x00000880
        /*0188*/ 	.word	0x000000ff
        /*018c*/ 	.word	0x00000060
        /*0190*/ 	.short	0x0100
        /*0192*/ 	.byte	0x09
	.zero		1


	//   ....[13]....
        /*0194*/ 	.word	0x00000890
        /*0198*/ 	.word	0x000000ff
        /*019c*/ 	.word	0x00000068
        /*01a0*/ 	.short	0x0100
        /*01a2*/ 	.byte	0x09
	.zero		1


	//   ....[14]....
        /*01a4*/ 	.word	0x000008a0
        /*01a8*/ 	.word	0x000000ff
        /*01ac*/ 	.word	0x00000070
        /*01b0*/ 	.short	0x0100
        /*01b2*/ 	.byte	0x09
	.zero		1


	//   ....[15]....
        /*01b4*/ 	.word	0x000008b0
        /*01b8*/ 	.word	0x000000ff
        /*01bc*/ 	.word	0x00000078
        /*01c0*/ 	.short	0x0100
        /*01c2*/ 	.byte	0x09
	.zero		1


	//   ....[16]....
        /*01c4*/ 	.word	0x00001670
        /*01c8*/ 	.word	0x0000009f
        /*01cc*/ 	.word	0x00000000
        /*01d0*/ 	.short	0x010a
        /*01d2*/ 	.byte	0x2a
	.zero		1


	//   ....[17]....
        /*01d4*/ 	.word	0x00001810
        /*01d8*/ 	.word	0x00000003
        /*01dc*/ 	.word	0x00000000
        /*01e0*/ 	.short	0x010a
        /*01e2*/ 	.byte	0x3f
	.zero		1


	//   ....[18]....
        /*01e4*/ 	.word	0x00001870
        /*01e8*/ 	.word	0x00000003
        /*01ec*/ 	.word	0x00000000
        /*01f0*/ 	.short	0x010a
        /*01f2*/ 	.byte	0x3f
	.zero		1


	//   ....[19]....
        /*01f4*/ 	.word	0x00001c00
        /*01f8*/ 	.word	0x000000ff
        /*01fc*/ 	.word	0x00000000
        /*0200*/ 	.short	0x010a
        /*0202*/ 	.byte	0x04
	.zero		1


	//   ....[20]....
        /*0204*/ 	.word	0x00001c40
        /*0208*/ 	.word	0x000000ff
        /*020c*/ 	.word	0x00000000
        /*0210*/ 	.short	0x010a
        /*0212*/ 	.byte	0x04
	.zero		1


	//   ....[21]....
        /*0214*/ 	.word	0x00001ed0
        /*0218*/ 	.word	0x00000005
        /*021c*/ 	.word	0x00000000
        /*0220*/ 	.short	0x0101
        /*0222*/ 	.byte	0x3f
	.zero		1


	//   ....[22]....
        /*0224*/ 	.word	0x00001fd0
        /*0228*/ 	.word	0x000000a0
        /*022c*/ 	.word	0x00000000
        /*0230*/ 	.short	0x0101
        /*0232*/ 	.byte	0x2d
	.zero		1


	//   ....[23]....
        /*0234*/ 	.word	0x000020d0
        /*0238*/ 	.word	0x00000003
        /*023c*/ 	.word	0x00000000
        /*0240*/ 	.short	0x0101
        /*0242*/ 	.byte	0x3f
	.zero		1


	//   ....[24]....
        /*0244*/ 	.word	0x00002190
        /*0248*/ 	.word	0x0000009f
        /*024c*/ 	.word	0x00000010
        /*0250*/ 	.short	0x010a
        /*0252*/ 	.byte	0x2a
	.zero		1


	//   ....[25]....
        /*0254*/ 	.word	0x00009ef0
        /*0258*/ 	.word	0x000000a2
        /*025c*/ 	.word	0x00000000
        /*0260*/ 	.short	0x0101
        /*0262*/ 	.byte	0x2d
	.zero		1


	//   ....[26]....
        /*0264*/ 	.word	0x0000a890
        /*0268*/ 	.word	0x0000000c
        /*026c*/ 	.word	0x00000028
        /*0270*/ 	.short	0x010a
        /*0272*/ 	.byte	0x3f
	.zero		1


	//   ....[27]....
        /*0274*/ 	.word	0x0000ac60
        /*0278*/ 	.word	0x00000004
        /*027c*/ 	.word	0x00000088
        /*0280*/ 	.short	0x0101
        /*0282*/ 	.byte	0x3f
	.zero		1


	//   ....[28]....
        /*0284*/ 	.word	0x0000b3e0
        /*0288*/ 	.word	0x00000007
        /*028c*/ 	.word	0x00000000
        /*0290*/ 	.short	0x010a
        /*0292*/ 	.byte	0x3f
	.zero		1


	//   ....[29]....
        /*0294*/ 	.word	0x0000b460
        /*0298*/ 	.word	0x00000009
        /*029c*/ 	.word	0x00000000
        /*02a0*/ 	.short	0x010a
        /*02a2*/ 	.byte	0x3f
	.zero		1


	//   ....[30]....
        /*02a4*/ 	.word	0x0000b4f0
        /*02a8*/ 	.word	0x00000006
        /*02ac*/ 	.word	0x00000000
        /*02b0*/ 	.short	0x010a
        /*02b2*/ 	.byte	0x3f
	.zero		1


	//   ....[31]....
        /*02b4*/ 	.word	0x0000b580
        /*02b8*/ 	.word	0x00000009
        /*02bc*/ 	.word	0x00000000
        /*02c0*/ 	.short	0x010a
        /*02c2*/ 	.byte	0x3f
	.zero		1


	//   ....[32]....
        /*02c4*/ 	.word	0x0000b610
        /*02c8*/ 	.word	0x00000003
        /*02cc*/ 	.word	0x00000000
        /*02d0*/ 	.short	0x010a
        /*02d2*/ 	.byte	0x3f
	.zero		1


	//   ....[33]....
        /*02d4*/ 	.word	0x0000b670
        /*02d8*/ 	.word	0x000000a1
        /*02dc*/ 	.word	0x00000000
        /*02e0*/ 	.short	0x010a
        /*02e2*/ 	.byte	0x3f
	.zero		1


	//   ....[34]....
        /*02e4*/ 	.word	0x0000b6c0
        /*02e8*/ 	.word	0x00000003
        /*02ec*/ 	.word	0x00000000
        /*02f0*/ 	.short	0x010a
        /*02f2*/ 	.byte	0x3f
	.zero		1


	//   ....[35]....
        /*02f4*/ 	.word	0x0000b720
        /*02f8*/ 	.word	0x00000005
        /*02fc*/ 	.word	0x00000000
        /*0300*/ 	.short	0x010a
        /*0302*/ 	.byte	0x3f
	.zero		1


	//   ....[36]....
        /*0304*/ 	.word	0x0000b770
        /*0308*/ 	.word	0x000000a1
        /*030c*/ 	.word	0x00000010
        /*0310*/ 	.short	0x010a
        /*0312*/ 	.byte	0x3f
	.zero		1


	//   ....[37]....
        /*0314*/ 	.word	0x0000b840
        /*0318*/ 	.word	0x0000000c
        /*031c*/ 	.word	0x00000028
        /*0320*/ 	.short	0x010a
        /*0322*/ 	.byte	0x3f
	.zero		1


	//   ....[38]....
        /*0324*/ 	.word	0x0000b910
        /*0328*/ 	.word	0x00000007
        /*032c*/ 	.word	0x00000000
        /*0330*/ 	.short	0x010a
        /*0332*/ 	.byte	0x3f
	.zero		1


	//   ....[39]....
        /*0334*/ 	.word	0x0000b960
        /*0338*/ 	.word	0x00000009
        /*033c*/ 	.word	0x00000000
        /*0340*/ 	.short	0x010a
        /*0342*/ 	.byte	0x3f
	.zero		1


	//   ....[40]....
        /*0344*/ 	.word	0x0000b9b0
        /*0348*/ 	.word	0x00000006
        /*034c*/ 	.word	0x00000000
        /*0350*/ 	.short	0x010a
        /*0352*/ 	.byte	0x3f
	.zero		1


	//   ....[41]....
        /*0354*/ 	.word	0x0000ba00
        /*0358*/ 	.word	0x00000009
        /*035c*/ 	.word	0x00000000
        /*0360*/ 	.short	0x010a
        /*0362*/ 	.byte	0x3f
	.zero		1


	//----- nvinfo : EIATTR_NUM_MBARRIERS
	.align		4
.L_37:
        /*0364*/ 	.byte	0x03, 0x38
        /*0366*/ 	.short	0x0010


	//----- nvinfo : EIATTR_EXIT_INSTR_OFFSETS
	.align		4
        /*0368*/ 	.byte	0x04, 0x1c
        /*036a*/ 	.short	(.L_39 - .L_38)


	//   ....[0]....
.L_38:
        /*036c*/ 	.word	0x000013a0


	//   ....[1]....
        /*0370*/ 	.word	0x00001400


	//   ....[2]....
        /*0374*/ 	.word	0x0000a580


	//   ....[3]....
        /*0378*/ 	.word	0x0000a5b0


	//   ....[4]....
        /*037c*/ 	.word	0x0000b660


	//----- nvinfo : EIATTR_MAX_THREADS
	.align		4
.L_39:
        /*0380*/ 	.byte	0x04, 0x05
        /*0382*/ 	.short	(.L_41 - .L_40)
.L_40:
        /*0384*/ 	.word	0x00000180
        /*0388*/ 	.word	0x00000001
        /*038c*/ 	.word	0x00000001


	//----- nvinfo : EIATTR_CRS_STACK_SIZE
	.align		4
.L_41:
        /*0390*/ 	.byte	0x04, 0x1e
        /*0392*/ 	.short	(.L_43 - .L_42)
.L_42:
        /*0394*/ 	.word	0x00000000


	//----- nvinfo : EIATTR_CBANK_PARAM_SIZE
	.align		4
.L_43:
        /*0398*/ 	.byte	0x03, 0x19
        /*039a*/ 	.short	0x0470


	//----- nvinfo : EIATTR_PARAM_CBANK
	.align		4
        /*039c*/ 	.byte	0x04, 0x0a
        /*039e*/ 	.short	(.L_45 - .L_44)
	.align		4
.L_44:
        /*03a0*/ 	.word	index@(.nv.constant0._ZN7cutlass13device_kernelINS_4gemm6kernel13GemmUniversalIN4cute5tupleIJiiiiEEENS1_10collective13CollectiveMmaINS1_34MainloopSm90TmaGmmaWarpSpecializedILi5ENS5_IJNS4_1CILi1EEENSA_ILi4EEESB_EEENS1_32KernelTmaWarpSpecializedPingpongEEENS5_IJNSA_ILi64EEENSA_ILi256EEENSA_ILi32EEEEEENS_10tfloat32_tENS5_IJlSB_lEEESK_SL_NS4_8TiledMMAINS4_8MMA_AtomIJNS4_4SM904GMMA30MMA_64x256x8_F32TF32TF32_SS_TNILNSP_7ScaleInE1ELSR_1EEEEEENS4_6LayoutINS5_IJSB_SB_SB_EEENS5_IJNSA_ILi0EEESW_SW_EEEEENS5_IJNS4_10UnderscoreESZ_SZ_EEEEENS4_23SM90_TMA_LOAD_MULTICASTENS4_14ComposedLayoutINS4_7SwizzleILi3ELi4ELi3EEENS4_18smem_ptr_flag_bitsILi32EEENSU_INS5_IJNSA_ILi8EEESI_EEENS5_IJSI_SB_EEEEEEEvNS4_8identityENS4_13SM90_TMA_LOADES1C_vS1D_EENS_8epilogue10collective6detail29Sm90TmaWarpSpecializedAdapterINS1H_15DefaultEpilogueISK_SL_SL_NS1G_6thread17LinearCombinationISK_Li1EffLNS1L_9ScaleType4KindE0ELNS_15FloatRoundStyleE2ESK_EENS1_15EpilogueDefaultEEEEEvvEEEEvNT_6ParamsE)
        /*03a4*/ 	.short	0x0210
        /*03a6*/ 	.short	0x0470


	//----- nvinfo : EIATTR_SW_WAR
	.align		4
.L_45:
        /*03a8*/ 	.byte	0x04, 0x36
        /*03aa*/ 	.short	(.L_47 - .L_46)
.L_46:
        /*03ac*/ 	.word	0x00000008
.L_47:


//--------------------- .nv.callgraph             --------------------------
	.section	.nv.callgraph,"",@"SHT_CUDA_CALLGRAPH"
	.align	4
	.sectionentsize	8
	.align		4
        /*0000*/ 	.word	0x00000000
	.align		4
        /*0004*/ 	.word	0xffffffff
	.align		4
        /*0008*/ 	.word	index@(_ZN7cutlass13device_kernelINS_4gemm6kernel13GemmUniversalIN4cute5tupleIJiiiiEEENS1_10collective13CollectiveMmaINS1_34MainloopSm90TmaGmmaWarpSpecializedILi5ENS5_IJNS4_1CILi1EEENSA_ILi4EEESB_EEENS1_32KernelTmaWarpSpecializedPingpongEEENS5_IJNSA_ILi64EEENSA_ILi256EEENSA_ILi32EEEEEENS_10tfloat32_tENS5_IJlSB_lEEESK_SL_NS4_8TiledMMAINS4_8MMA_AtomIJNS4_4SM904GMMA30MMA_64x256x8_F32TF32TF32_SS_TNILNSP_7ScaleInE1ELSR_1EEEEEENS4_6LayoutINS5_IJSB_SB_SB_EEENS5_IJNSA_ILi0EEESW_SW_EEEEENS5_IJNS4_10UnderscoreESZ_SZ_EEEEENS4_23SM90_TMA_LOAD_MULTICASTENS4_14ComposedLayoutINS4_7SwizzleILi3ELi4ELi3EEENS4_18smem_ptr_flag_bitsILi32EEENSU_INS5_IJNSA_ILi8EEESI_EEENS5_IJSI_SB_EEEEEEEvNS4_8identityENS4_13SM90_TMA_LOADES1C_vS1D_EENS_8epilogue10collective6detail29Sm90TmaWarpSpecializedAdapterINS1H_15DefaultEpilogueISK_SL_SL_NS1G_6thread17LinearCombinationISK_Li1EffLNS1L_9ScaleType4KindE0ELNS_15FloatRoundStyleE2ESK_EENS1_15EpilogueDefaultEEEEEvvEEEEvNT_6ParamsE)
	.align		4
        /*000c*/ 	.word	index@(__assertfail)
	.align		4
        /*0010*/ 	.word	0x00000000
	.align		4
        /*0014*/ 	.word	0xfffffffe
	.align		4
        /*0018*/ 	.word	0x00000000
	.align		4
        /*001c*/ 	.word	0xfffffffd
	.align		4
        /*0020*/ 	.word	0x00000000
	.align		4
        /*0024*/ 	.word	0xfffffffc


//--------------------- .nv.constant4             --------------------------
	.section	.nv.constant4,"a",@progbits
	.align	8
	.align		8
.nv.constant4:
        /*0000*/ 	.dword	__assertfail
	.align		8
        /*0008*/ 	.dword	__unnamed_1
	.align		8
        /*0010*/ 	.dword	_ZN40_INTERNAL_addf3917_4_k_cu_1ba51f4e_216974cuda3std3__45__cpo5beginE
	.align		8
        /*0018*/ 	.dword	_ZN40_INTERNAL_addf3917_4_k_cu_1ba51f4e_216974cuda3std3__45__cpo3endE
	.align		8
        /*0020*/ 	.dword	_ZN40_INTERNAL_addf3917_4_k_cu_1ba51f4e_216974cuda3std3__45__cpo6cbeginE
	.align		8
        /*0028*/ 	.dword	_ZN40_INTERNAL_addf3917_4_k_cu_1ba51f4e_216974cuda3std3__45__cpo4cendE
	.align		8
        /*0030*/ 	.dword	_ZN40_INTERNAL_addf3917_4_k_cu_1ba51f4e_216974cuda3std3__442_GLOBAL__N__addf3917_4_k_cu_1ba51f4e_216976ignoreE
	.align		8
        /*0038*/ 	.dword	_ZN40_INTERNAL_addf3917_4_k_cu_1ba51f4e_216974cuda3std3__419piecewise_constructE
	.align		8
        /*0040*/ 	.dword	_ZN40_INTERNAL_addf3917_4_k_cu_1ba51f4e_216974cuda3std3__48in_placeE
	.align		8
        /*0048*/ 	.dword	_ZN40_INTERNAL_addf3917_4_k_cu_1ba51f4e_216974cuda3std6ranges3__45__cpo4swapE
	.align		8
        /*0050*/ 	.dword	_ZN40_INTERNAL_addf3917_4_k_cu_1ba51f4e_216974cuda3std6ranges3__45__cpo9iter_moveE
	.align		8
        /*0058*/ 	.dword	_ZN40_INTERNAL_addf3917_4_k_cu_1ba51f4e_216974cute7productE
	.align		8
        /*0060*/ 	.dword	_ZN40_INTERNAL_addf3917_4_k_cu_1ba51f4e_216974cute1_E
	.align		8
        /*0068*/ 	.dword	$str$22
	.align		8
        /*0070*/ 	.dword	$str$23


//--------------------- .text._ZN7cutlass13device_kernelINS_4gemm6kernel13GemmUniversalIN4cute5tupleIJiiiiEEENS1_10collective13CollectiveMmaINS1_34MainloopSm90TmaGmmaWarpSpecializedILi5ENS5_IJNS4_1CILi1EEENSA_ILi4EEESB_EEENS1_32KernelTmaWarpSpecializedPingpongEEENS5_IJNSA_ILi64EEENSA_ILi256EEENSA_ILi32EEEEEENS_10tfloat32_tENS5_IJlSB_lEEESK_SL_NS4_8TiledMMAINS4_8MMA_AtomIJNS4_4SM904GMMA30MMA_64x256x8_F32TF32TF32_SS_TNILNSP_7ScaleInE1ELSR_1EEEEEENS4_6LayoutINS5_IJSB_SB_SB_EEENS5_IJNSA_ILi0EEESW_SW_EEEEENS5_IJNS4_10UnderscoreESZ_SZ_EEEEENS4_23SM90_TMA_LOAD_MULTICASTENS4_14ComposedLayoutINS4_7SwizzleILi3ELi4ELi3EEENS4_18smem_ptr_flag_bitsILi32EEENSU_INS5_IJNSA_ILi8EEESI_EEENS5_IJSI_SB_EEEEEEEvNS4_8identityENS4_13SM90_TMA_LOADES1C_vS1D_EENS_8epilogue10collective6detail29Sm90TmaWarpSpecializedAdapterINS1H_15DefaultEpilogueISK_SL_SL_NS1G_6thread17LinearCombinationISK_Li1EffLNS1L_9ScaleType4KindE0ELNS_15FloatRoundStyleE2ESK_EENS1_15EpilogueDefaultEEEEEvvEEEEvNT_6ParamsE --------------------------
	.section	.text._ZN7cutlass13device_kernelINS_4gemm6kernel13GemmUniversalIN4cute5tupleIJiiiiEEENS1_10collective13CollectiveMmaINS1_34MainloopSm90TmaGmmaWarpSpecializedILi5ENS5_IJNS4_1CILi1EEENSA_ILi4EEESB_EEENS1_32KernelTmaWarpSpecializedPingpongEEENS5_IJNSA_ILi64EEENSA_ILi256EEENSA_ILi32EEEEEENS_10tfloat32_tENS5_IJlSB_lEEESK_SL_NS4_8TiledMMAINS4_8MMA_AtomIJNS4_4SM904GMMA30MMA_64x256x8_F32TF32TF32_SS_TNILNSP_7ScaleInE1ELSR_1EEEEEENS4_6LayoutINS5_IJSB_SB_SB_EEENS5_IJNSA_ILi0EEESW_SW_EEEEENS5_IJNS4_10UnderscoreESZ_SZ_EEEEENS4_23SM90_TMA_LOAD_MULTICASTENS4_14ComposedLayoutINS4_7SwizzleILi3ELi4ELi3EEENS4_18smem_ptr_flag_bitsILi32EEENSU_INS5_IJNSA_ILi8EEESI_EEENS5_IJSI_SB_EEEEEEEvNS4_8identityENS4_13SM90_TMA_LOADES1C_vS1D_EENS_8epilogue10collective6detail29Sm90TmaWarpSpecializedAdapterINS1H_15DefaultEpilogueISK_SL_SL_NS1G_6thread17LinearCombinationISK_Li1EffLNS1L_9ScaleType4KindE0ELNS_15FloatRoundStyleE2ESK_EENS1_15EpilogueDefaultEEEEEvvEEEEvNT_6ParamsE,"ax",@progbits
	.align	128
.text._ZN7cutlass13device_kernelINS_4gemm6kernel13GemmUniversalIN4cute5tupleIJiiiiEEENS1_10collective13CollectiveMmaINS1_34MainloopSm90TmaGmmaWarpSpecializedILi5ENS5_IJNS4_1CILi1EEENSA_ILi4EEESB_EEENS1_32KernelTmaWarpSpecializedPingpongEEENS5_IJNSA_ILi64EEENSA_ILi256EEENSA_ILi32EEEEEENS_10tfloat32_tENS5_IJlSB_lEEESK_SL_NS4_8TiledMMAINS4_8MMA_AtomIJNS4_4SM904GMMA30MMA_64x256x8_F32TF32TF32_SS_TNILNSP_7ScaleInE1ELSR_1EEEEEENS4_6LayoutINS5_IJSB_SB_SB_EEENS5_IJNSA_ILi0EEESW_SW_EEEEENS5_IJNS4_10UnderscoreESZ_SZ_EEEEENS4_23SM90_TMA_LOAD_MULTICASTENS4_14ComposedLayoutINS4_7SwizzleILi3ELi4ELi3EEENS4_18smem_ptr_flag_bitsILi32EEENSU_INS5_IJNSA_ILi8EEESI_EEENS5_IJSI_SB_EEEEEEEvNS4_8identityENS4_13SM90_TMA_LOADES1C_vS1D_EENS_8epilogue10collective6detail29Sm90TmaWarpSpecializedAdapterINS1H_15DefaultEpilogueISK_SL_SL_NS1G_6thread17LinearCombinationISK_Li1EffLNS1L_9ScaleType4KindE0ELNS_15FloatRoundStyleE2ESK_EENS1_15EpilogueDefaultEEEEEvvEEEEvNT_6ParamsE:
        .type           _ZN7cutlass13device_kernelINS_4gemm6kernel13GemmUniversalIN4cute5tupleIJiiiiEEENS1_10collective13CollectiveMmaINS1_34MainloopSm90TmaGmmaWarpSpecializedILi5ENS5_IJNS4_1CILi1EEENSA_ILi4EEESB_EEENS1_32KernelTmaWarpSpecializedPingpongEEENS5_IJNSA_ILi64EEENSA_ILi256EEENSA_ILi32EEEEEENS_10tfloat32_tENS5_IJlSB_lEEESK_SL_NS4_8TiledMMAINS4_8MMA_AtomIJNS4_4SM904GMMA30MMA_64x256x8_F32TF32TF32_SS_TNILNSP_7ScaleInE1ELSR_1EEEEEENS4_6LayoutINS5_IJSB_SB_SB_EEENS5_IJNSA_ILi0EEESW_SW_EEEEENS5_IJNS4_10UnderscoreESZ_SZ_EEEEENS4_23SM90_TMA_LOAD_MULTICASTENS4_14ComposedLayoutINS4_7SwizzleILi3ELi4ELi3EEENS4_18smem_ptr_flag_bitsILi32EEENSU_INS5_IJNSA_ILi8EEESI_EEENS5_IJSI_SB_EEEEEEEvNS4_8identityENS4_13SM90_TMA_LOADES1C_vS1D_EENS_8epilogue10collective6detail29Sm90TmaWarpSpecializedAdapterINS1H_15DefaultEpilogueISK_SL_SL_NS1G_6thread17LinearCombinationISK_Li1EffLNS1L_9ScaleType4KindE0ELNS_15FloatRoundStyleE2ESK_EENS1_15EpilogueDefaultEEEEEvvEEEEvNT_6ParamsE,@function
        .size           _ZN7cutlass13device_kernelINS_4gemm6kernel13GemmUniversalIN4cute5tupleIJiiiiEEENS1_10collective13CollectiveMmaINS1_34MainloopSm90TmaGmmaWarpSpecializedILi5ENS5_IJNS4_1CILi1EEENSA_ILi4EEESB_EEENS1_32KernelTmaWarpSpecializedPingpongEEENS5_IJNSA_ILi64EEENSA_ILi256EEENSA_ILi32EEEEEENS_10tfloat32_tENS5_IJlSB_lEEESK_SL_NS4_8TiledMMAINS4_8MMA_AtomIJNS4_4SM904GMMA30MMA_64x256x8_F32TF32TF32_SS_TNILNSP_7ScaleInE1ELSR_1EEEEEENS4_6LayoutINS5_IJSB_SB_SB_EEENS5_IJNSA_ILi0EEESW_SW_EEEEENS5_IJNS4_10UnderscoreESZ_SZ_EEEEENS4_23SM90_TMA_LOAD_MULTICASTENS4_14ComposedLayoutINS4_7SwizzleILi3ELi4ELi3EEENS4_18smem_ptr_flag_bitsILi32EEENSU_INS5_IJNSA_ILi8EEESI_EEENS5_IJSI_SB_EEEEEEEvNS4_8identityENS4_13SM90_TMA_LOADES1C_vS1D_EENS_8epilogue10collective6detail29Sm90TmaWarpSpecializedAdapterINS1H_15DefaultEpilogueISK_SL_SL_NS1G_6thread17LinearCombinationISK_Li1EffLNS1L_9ScaleType4KindE0ELNS_15FloatRoundStyleE2ESK_EENS1_15EpilogueDefaultEEEEEvvEEEEvNT_6ParamsE,(.L_x_331 - _ZN7cutlass13device_kernelINS_4gemm6kernel13GemmUniversalIN4cute5tupleIJiiiiEEENS1_10collective13CollectiveMmaINS1_34MainloopSm90TmaGmmaWarpSpecializedILi5ENS5_IJNS4_1CILi1EEENSA_ILi4EEESB_EEENS1_32KernelTmaWarpSpecializedPingpongEEENS5_IJNSA_ILi64EEENSA_ILi256EEENSA_ILi32EEEEEENS_10tfloat32_tENS5_IJlSB_lEEESK_SL_NS4_8TiledMMAINS4_8MMA_AtomIJNS4_4SM904GMMA30MMA_64x256x8_F32TF32TF32_SS_TNILNSP_7ScaleInE1ELSR_1EEEEEENS4_6LayoutINS5_IJSB_SB_SB_EEENS5_IJNSA_ILi0EEESW_SW_EEEEENS5_IJNS4_10UnderscoreESZ_SZ_EEEEENS4_23SM90_TMA_LOAD_MULTICASTENS4_14ComposedLayoutINS4_7SwizzleILi3ELi4ELi3EEENS4_18smem_ptr_flag_bitsILi32EEENSU_INS5_IJNSA_ILi8EEESI_EEENS5_IJSI_SB_EEEEEEEvNS4_8identityENS4_13SM90_TMA_LOADES1C_vS1D_EENS_8epilogue10collective6detail29Sm90TmaWarpSpecializedAdapterINS1H_15DefaultEpilogueISK_SL_SL_NS1G_6thread17LinearCombinationISK_Li1EffLNS1L_9ScaleType4KindE0ELNS_15FloatRoundStyleE2ESK_EENS1_15EpilogueDefaultEEEEEvvEEEEvNT_6ParamsE)
        .other          _ZN7cutlass13device_kernelINS_4gemm6kernel13GemmUniversalIN4cute5tupleIJiiiiEEENS1_10collective13CollectiveMmaINS1_34MainloopSm90TmaGmmaWarpSpecializedILi5ENS5_IJNS4_1CILi1EEENSA_ILi4EEESB_EEENS1_32KernelTmaWarpSpecializedPingpongEEENS5_IJNSA_ILi64EEENSA_ILi256EEENSA_ILi32EEEEEENS_10tfloat32_tENS5_IJlSB_lEEESK_SL_NS4_8TiledMMAINS4_8MMA_AtomIJNS4_4SM904GMMA30MMA_64x256x8_F32TF32TF32_SS_TNILNSP_7ScaleInE1ELSR_1EEEEEENS4_6LayoutINS5_IJSB_SB_SB_EEENS5_IJNSA_ILi0EEESW_SW_EEEEENS5_IJNS4_10UnderscoreESZ_SZ_EEEEENS4_23SM90_TMA_LOAD_MULTICASTENS4_14ComposedLayoutINS4_7SwizzleILi3ELi4ELi3EEENS4_18smem_ptr_flag_bitsILi32EEENSU_INS5_IJNSA_ILi8EEESI_EEENS5_IJSI_SB_EEEEEEEvNS4_8identityENS4_13SM90_TMA_LOADES1C_vS1D_EENS_8epilogue10collective6detail29Sm90TmaWarpSpecializedAdapterINS1H_15DefaultEpilogueISK_SL_SL_NS1G_6thread17LinearCombinationISK_Li1EffLNS1L_9ScaleType4KindE0ELNS_15FloatRoundStyleE2ESK_EENS1_15EpilogueDefaultEEEEEvvEEEEvNT_6ParamsE,@"STO_CUDA_ENTRY STV_DEFAULT"
_ZN7cutlass13device_kernelINS_4gemm6kernel13GemmUniversalIN4cute5tupleIJiiiiEEENS1_10collective13CollectiveMmaINS1_34MainloopSm90TmaGmmaWarpSpecializedILi5ENS5_IJNS4_1CILi1EEENSA_ILi4EEESB_EEENS1_32KernelTmaWarpSpecializedPingpongEEENS5_IJNSA_ILi64EEENSA_ILi256EEENSA_ILi32EEEEEENS_10tfloat32_tENS5_IJlSB_lEEESK_SL_NS4_8TiledMMAINS4_8MMA_AtomIJNS4_4SM904GMMA30MMA_64x256x8_F32TF32TF32_SS_TNILNSP_7ScaleInE1ELSR_1EEEEEENS4_6LayoutINS5_IJSB_SB_SB_EEENS5_IJNSA_ILi0EEESW_SW_EEEEENS5_IJNS4_10UnderscoreESZ_SZ_EEEEENS4_23SM90_TMA_LOAD_MULTICASTENS4_14ComposedLayoutINS4_7SwizzleILi3ELi4ELi3EEENS4_18smem_ptr_flag_bitsILi32EEENSU_INS5_IJNSA_ILi8EEESI_EEENS5_IJSI_SB_EEEEEEEvNS4_8identityENS4_13SM90_TMA_LOADES1C_vS1D_EENS_8epilogue10collective6detail29Sm90TmaWarpSpecializedAdapterINS1H_15DefaultEpilogueISK_SL_SL_NS1G_6thread17LinearCombinationISK_Li1EffLNS1L_9ScaleType4KindE0ELNS_15FloatRoundStyleE2ESK_EENS1_15EpilogueDefaultEEEEEvvEEEEvNT_6ParamsE:
[----:B------:R-:W0:Y:S02]  /*0000*/  LDC R1, c[0x0][0x28] ;  /* 0x00000a00ff017b82 */ /* 0x000e240000000800 */
[----:B0-----:R-:W-:Y:S01]  /*0010*/  VIADD R1, R1, 0xfffffff8 ;  /* 0xfffffff801017836 */ /* 0x001fe20000000000 */
[----:B------:R-:W0:Y:S01]  /*0020*/  S2R R4, SR_TID.X ;  /* 0x0000000000047919 */ /* 0x000e220000002100 */
[----:B------:R-:W-:Y:S01]  /*0030*/  ELECT P0, URZ, PT ;  /* 0x00000000003f782f */ /* 0x000fe20003800000 */
[----:B------:R-:W-:Y:S01]  /*0040*/  BSSY B0, `(.L_x_0) ;  /* 0x000000f000007945 */ /* 0x000fe20003800000 */
[--C-:B0-----:R-:W-:Y:S02]  /*0050*/  SHF.R.U32.HI R0, RZ, 0x5, R4.reuse ;  /* 0x00000005ff007819 */ /* 0x101fe40000011604 */
[----:B------:R-:W-:-:S03]  /*0060*/  SHF.R.U32.HI R7, RZ, 0x7, R4 ;  /* 0x00000007ff077819 */ /* 0x000fc60000011604 */
[----:B------:R-:W0:Y:S04]  /*0070*/  SHFL.IDX PT, R2, R0, RZ, 0x1f ;  /* 0x00001fff00027589 */ /* 0x000e2800000e0000 */
[----:B------:R1:W2:Y:S01]  /*0080*/  SHFL.IDX PT, R10, R7, RZ, 0x1f ;  /* 0x00001fff070a7589 */ /* 0x0002a200000e0000 */
[----:B0-----:R-:W-:-:S13]  /*0090*/  ISETP.NE.OR P0, PT, R2, RZ, !P0 ;  /* 0x000000ff0200720c */ /* 0x001fda0004705670 */
[----:B-12---:R-:W-:Y:S05]  /*00a0*/  @P0 BRA `(.L_x_1) ;  /* 0x0000000000200947 */ /* 0x006fea0003800000 */
[----:B------:R-:W-:Y:S02]  /*00b0*/  ULDC.64 UR4, c[0x0][0x198] ;  /* 0x0000660000047ab9 */ /* 0x000fe40000000a00 */
[----:B------:R-:W-:Y:S02]  /*00c0*/  UIADD3 UR6, UP0, UR4, 0xf0, URZ ;  /* 0x000000f004067890 */ /* 0x000fe4000ff1e03f */
[----:B------:R-:W-:Y:S02]  /*00d0*/  UIADD3 UR4, UP1, UR4, 0x1f0, URZ ;  /* 0x000001f004047890 */ /* 0x000fe4000ff3e03f */
[----:B------:R-:W-:Y:S02]  /*00e0*/  UIADD3.X UR7, URZ, UR5, URZ, UP0, !UPT ;  /* 0x000000053f077290 */ /* 0x000fe400087fe43f */
[----:B------:R-:W-:-:S07]  /*00f0*/  UIADD3.X UR5, URZ, UR5, URZ, UP1, !UPT ;  /* 0x000000053f057290 */ /* 0x000fce0008ffe43f */
[----:B------:R0:W-:Y:S02]  /*0100*/  UTMACCTL.PF [UR6] ;  /* 0x00000000060079b9 */ /* 0x0001e40008040000 */
[----:B------:R0:W-:Y:S02]  /*0110*/  UTMACCTL.PF [UR4] ;  /* 0x00000000040079b9 */ /* 0x0001e40008040000 */
[----:B0-----:R-:W-:Y:S01]  /*0120*/  NOP ;  /* 0x0000000000007918 */ /* 0x001fe20000000000 */
.L_x_1:
[----:B------:R-:W-:Y:S05]  /*0130*/  BSYNC B0 ;  /* 0x0000000000007941 */ /* 0x000fea0003800000 */
.L_x_0:
[----:B------:R-:W0:Y:S02]  /*0140*/  SHFL.IDX PT, R8, R0, RZ, 0x1f ;  /* 0x00001fff00087589 */ /* 0x000e2400000e0000 */
[----:B0-----:R-:W-:-:S13]  /*0150*/  ISETP.NE.AND P0, PT, R8, RZ, PT ;  /* 0x000000ff0800720c */ /* 0x001fda0003f05270 */
[----:B------:R-:W-:Y:S05]  /*0160*/  @P0 BRA `(.L_x_2) ;  /* 0x0000000000600947 */ /* 0x000fea0003800000 */
[----:B------:R-:W0:Y:S01]  /*0170*/  S2UR UR8, SR_CgaCtaId ;  /* 0x00000000000879c3 */ /* 0x000e220000008800 */
[----:B------:R-:W-:Y:S01]  /*0180*/  UMOV UR4, 0x400 ;  /* 0x0000040000047882 */ /* 0x000fe20000000000 */
[----:B------:R-:W-:Y:S01]  /*0190*/  UMOV UR5, 0x1 ;  /* 0x0000000100057882 */ /* 0x000fe20000000000 */
[----:B------:R-:W-:Y:S01]  /*01a0*/  UMOV UR6, 0x4 ;  /* 0x0000000400067882 */ /* 0x000fe20000000000 */
[----:B------:R-:W-:Y:S01]  /*01b0*/  ELECT P0, URZ, PT ;  /* 0x00000000003f782f */ /* 0x000fe20003800000 */
[----:B------:R-:W-:-:S04]  /*01c0*/  UIADD3 UR6, -UR6, 0x100000, URZ ;  /* 0x0010000006067890 */ /* 0x000fc8000fffe13f */
[----:B------:R-:W-:Y:S02]  /*01d0*/  USHF.L.U32 UR7, UR6, 0xb, URZ ;  /* 0x0000000b06077899 */ /* 0x000fe4000800063f */
[----:B------:R-:W-:Y:S02]  /*01e0*/  USHF.L.U32 UR6, UR6, 0x1, URZ ;  /* 0x0000000106067899 */ /* 0x000fe4000800063f */
[----:B0-----:R-:W-:Y:S02]  /*01f0*/  ULEA UR8, UR8, UR4, 0x18 ;  /* 0x0000000408087291 */ /* 0x001fe4000f8ec03f */
[----:B------:R-:W-:-:S04]  /*0200*/  UIADD3 UR4, -UR5, 0x100000, URZ ;  /* 0x0010000005047890 */ /* 0x000fc8000fffe13f */
[----:B------:R-:W-:Y:S02]  /*0210*/  USHF.L.U32 UR5, UR4, 0xb, URZ ;  /* 0x0000000b04057899 */ /* 0x000fe4000800063f */
[----:B------:R-:W-:Y:S01]  /*0220*/  USHF.L.U32 UR4, UR4, 0x1, URZ ;  /* 0x0000000104047899 */ /* 0x000fe2000800063f */
[----:B------:R-:W0:Y:S11]  /*0230*/  FENCE.VIEW.ASYNC.S ;  /* 0x00000000000073c6 */ /* 0x000e360000000000 */
[----:B0-----:R0:W1:Y:S01]  /*0240*/  SYNCS.EXCH.64 URZ, [UR8], UR4 ;  /* 0x00000004083f75b2 */ /* 0x0010620008000100 */
[----:B------:R0:W2:Y:S01]  /*0250*/  SYNCS.EXCH.64 URZ, [UR8+0x28], UR6 ;  /* 0x00002806083f75b2 */ /* 0x0000a20008000100 */
[----:B------:R0:W3:Y:S01]  /*0260*/  SYNCS.EXCH.64 URZ, [UR8+0x8], UR4 ;  /* 0x00000804083f75b2 */ /* 0x0000e20008000100 */
[----:B------:R0:W4:Y:S01]  /*0270*/  SYNCS.EXCH.64 URZ, [UR8+0x30], UR6 ;  /* 0x00003006083f75b2 */ /* 0x0001220008000100 */
[----:B------:R0:W0:Y:S01]  /*0280*/  SYNCS.EXCH.64 URZ, [UR8+0x10], UR4 ;  /* 0x00001004083f75b2 */ /* 0x0000220008000100 */
[----:B------:R0:W0:Y:S01]  /*0290*/  SYNCS.EXCH.64 URZ, [UR8+0x38], UR6 ;  /* 0x00003806083f75b2 */ /* 0x0000220008000100 */
[----:B------:R0:W0:Y:S01]  /*02a0*/  SYNCS.EXCH.64 URZ, [UR8+0x18], UR4 ;  /* 0x00001804083f75b2 */ /* 0x0000220008000100 */
[----:B------:R0:W0:Y:S01]  /*02b0*/  SYNCS.EXCH.64 URZ, [UR8+0x40], UR6 ;  /* 0x00004006083f75b2 */ /* 0x0000220008000100 */
[----:B------:R0:W0:Y:S01]  /*02c0*/  SYNCS.EXCH.64 URZ, [UR8+0x20], UR4 ;  /* 0x00002004083f75b2 */ /* 0x0000220008000100 */
[----:B------:R0:W0:Y:S01]  /*02d0*/  SYNCS.EXCH.64 URZ, [UR8+0x48], UR6 ;  /* 0x00004806083f75b2 */ /* 0x0000220008000100 */
[----:B------:R-:W-:Y:S01]  /*02e0*/  NOP ;  /* 0x0000000000007918 */ /* 0x000fe20000000000 */
.L_x_2:
[----:B------:R-:W5:Y:S01]  /*02f0*/  SHFL.IDX PT, R9, R0, RZ, 0x1f ;  /* 0x00001fff00097589 */ /* 0x000f6200000e0000 */
[----:B------:R-:W1:Y:S01]  /*0300*/  S2UR UR12, SR_CTAID.X ;  /* 0x00000000000c79c3 */ /* 0x000e620000002500 */
[----:B------:R-:W-:Y:S02]  /*0310*/  SHF.R.S32.HI R3, RZ, 0x1f, R4 ;  /* 0x0000001fff037819 */ /* 0x000fe40000011404 */
[----:B------:R-:W-:Y:S01]  /*0320*/  ELECT P0, URZ, PT ;  /* 0x00000000003f782f */ /* 0x000fe20003800000 */
[----:B------:R-:W2:Y:S01]  /*0330*/  SHFL.IDX PT, R5, R0, RZ, 0x1f ;  /* 0x00001fff00057589 */ /* 0x000ea200000e0000 */
[----:B------:R-:W-:Y:S02]  /*0340*/  ELECT P1, URZ, PT ;  /* 0x00000000003f782f */ /* 0x000fe40003820000 */
[----:B------:R-:W-:Y:S01]  /*0350*/  LEA.HI R3, R3, R4, RZ, 0x7 ;  /* 0x0000000403037211 */ /* 0x000fe200078f38ff */
[----:B0-----:R-:W-:Y:S01]  /*0360*/  ULDC UR4, c[0x0][0x150] ;  /* 0x0000540000047ab9 */ /* 0x001fe20000000800 */
[----:B------:R-:W0:Y:S01]  /*0370*/  S2R R6, SR_CTAID.Y ;  /* 0x0000000000067919 */ /* 0x000e220000002600 */
[----:B------:R-:W-:Y:S01]  /*0380*/  SHF.R.S32.HI R11, RZ, 0x1f, R8 ;  /* 0x0000001fff0b7819 */ /* 0x000fe20000011408 */
[----:B------:R-:W3:Y:S01]  /*0390*/  LDC R21, c[0x0][0x148] ;  /* 0x00005200ff157b82 */ /* 0x000ee20000000800 */
[----:B------:R-:W-:Y:S01]  /*03a0*/  LOP3.LUT R3, R3, 0xffffff80, RZ, 0xc0, !PT ;  /* 0xffffff8003037812 */ /* 0x000fe200078ec0ff */
[----:B------:R-:W-:Y:S01]  /*03b0*/  UMOV UR11, 0x80 ;  /* 0x00000080000b7882 */ /* 0x000fe20000000000 */
[----:B------:R-:W-:Y:S01]  /*03c0*/  LEA.HI R11, R11, R8, RZ, 0x2 ;  /* 0x000000080b0b7211 */ /* 0x000fe200078f10ff */
[----:B------:R-:W-:Y:S01]  /*03d0*/  NOP ;  /* 0x0000000000007918 */ /* 0x000fe20000000000 */
[----:B------:R-:W-:Y:S01]  /*03e0*/  NOP ;  /* 0x0000000000007918 */ /* 0x000fe20000000000 */
[----:B------:R-:W-:Y:S01]  /*03f0*/  IMAD.IADD R3, R4, 0x1, -R3 ;  /* 0x0000000104037824 */ /* 0x000fe200078e0a03 */
[----:B------:R-:W-:Y:S01]  /*0400*/  LOP3.LUT R11, R11, 0x3ffffffc, RZ, 0xc0, !PT ;  /* 0x3ffffffc0b0b7812 */ /* 0x000fe200078ec0ff */
[----:B------:R-:W4:Y:S01]  /*0410*/  LDC R15, c[0x0][0x140] ;  /* 0x00005000ff0f7b82 */ /* 0x000f220000000800 */
[C---:B------:R-:W-:Y:S01]  /*0420*/  VIADD R35, R10.reuse, 0xffffffff ;  /* 0xffffffff0a237836 */ /* 0x040fe20000000000 */
[----:B------:R-:W-:-:S02]  /*0430*/  ISETP.NE.AND P2, PT, R10, RZ, PT ;  /* 0x000000ff0a00720c */ /* 0x000fc40003f45270 */
[----:B------:R-:W-:Y:S01]  /*0440*/  SHF.R.S32.HI R14, RZ, 0x1f, R3 ;  /* 0x0000001fff0e7819 */ /* 0x000fe20000011403 */
[----:B------:R-:W-:Y:S01]  /*0450*/  IMAD.IADD R11, R8, 0x1, -R11 ;  /* 0x00000001080b7824 */ /* 0x000fe200078e0a0b */
[----:B-----5:R-:W-:Y:S02]  /*0460*/  ISETP.NE.OR P0, PT, R9, RZ, !P0 ;  /* 0x000000ff0900720c */ /* 0x020fe40004705670 */
[----:B-1----:R-:W-:Y:S01]  /*0470*/  I2FP.F32.U32 R12, UR12 ;  /* 0x0000000c000c7c45 */ /* 0x002fe20008201000 */
[----:B------:R-:W1:Y:S01]  /*0480*/  LDC R13, c[0x0][0x144] ;  /* 0x00005100ff0d7b82 */ /* 0x000e620000000800 */
[----:B--2---:R-:W-:Y:S02]  /*0490*/  ISETP.NE.OR P1, PT, R5, RZ, !P1 ;  /* 0x000000ff0500720c */ /* 0x004fe40004f25670 */
[----:B------:R-:W-:Y:S01]  /*04a0*/  LEA.HI R0, R14, R3, RZ, 0x3 ;  /* 0x000000030e007211 */ /* 0x000fe200078f18ff */
[----:B------:R-:W-:Y:S01]  /*04b0*/  FMUL R12, R12, UR4 ;  /* 0x000000040c0c7c20 */ /* 0x000fe20008400000 */
[----:B------:R-:W-:Y:S01]  /*04c0*/  ULDC UR4, c[0x0][0x154] ;  /* 0x0000550000047ab9 */ /* 0x000fe20000000800 */
[----:B------:R-:W-:-:S02]  /*04d0*/  SHF.R.S32.HI R5, RZ, 0x1f, R2 ;  /* 0x0000001fff057819 */ /* 0x000fc40000011402 */
[--C-:B------:R-:W-:Y:S02]  /*04e0*/  SHF.R.S32.HI R9, RZ, 0x3, R0.reuse ;  /* 0x00000003ff097819 */ /* 0x100fe40000011400 */
[----:B------:R-:W-:Y:S01]  /*04f0*/  VOTEU.ALL UP0, P0 ;  /* 0x00000000003f7886 */ /* 0x000fe20000000000 */
[----:B------:R-:W-:Y:S01]  /*0500*/  SHF.R.S32.HI R0, RZ, 0x1f, R0 ;  /* 0x0000001fff007819 */ /* 0x000fe20000011400 */
[----:B------:R-:W2:Y:S01]  /*0510*/  F2I.U32.TRUNC.NTZ R12, R12 ;  /* 0x0000000c000c7305 */ /* 0x000ea2000020f000 */
[----:B0-----:R-:W-:Y:S01]  /*0520*/  I2FP.F32.U32 R8, R6 ;  /* 0x0000000600087245 */ /* 0x001fe20000201000 */
[----:B------:R-:W-:Y:S01]  /*0530*/  VOTEU.ALL UP1, P1 ;  /* 0x00000000003f7886 */ /* 0x000fe20000820000 */
[----:B------:R-:W0:Y:S01]  /*0540*/  @!UP0 S2UR UR7, SR_CgaCtaId ;  /* 0x00000000000789c3 */ /* 0x000e220000008800 */
[----:B------:R-:W-:Y:S01]  /*0550*/  LEA.HI R0, R0, R9, RZ, 0x2 ;  /* 0x0000000900007211 */ /* 0x000fe200078f10ff */
[----:B------:R-:W-:Y:S01]  /*0560*/  @!UP0 UMOV UR6, 0x400 ;  /* 0x0000040000068882 */ /* 0x000fe20000000000 */
[----:B------:R-:W-:Y:S01]  /*0570*/  FMUL R8, R8, UR4 ;  /* 0x0000000408087c20 */ /* 0x000fe20008400000 */
[----:B------:R-:W-:Y:S01]  /*0580*/  LEA.HI R5, R5, R2, RZ, 0x2 ;  /* 0x0000000205057211 */ /* 0x000fe200078f10ff */
[----:B------:R-:W-:Y:S01]  /*0590*/  UMOV UR4, 0x20 ;  /* 0x0000002000047882 */ /* 0x000fe20000000000 */
[----:B------:R-:W-:Y:S01]  /*05a0*/  LOP3.LUT R0, R0, 0xfffffffc, RZ, 0xc0, !PT ;  /* 0xfffffffc00007812 */ /* 0x000fe200078ec0ff */
[----:B------:R-:W-:-:S04]  /*05b0*/  @!UP0 UIADD3 UR4, -UR4, 0x100000, URZ ;  /* 0x0010000004048890 */ /* 0x000fc8000fffe13f */
[----:B------:R-:W-:Y:S02]  /*05c0*/  @!UP0 USHF.L.U32 UR5, UR4, 0xb, URZ ;  /* 0x0000000b04058899 */ /* 0x000fe4000800063f */
[----:B------:R-:W-:Y:S01]  /*05d0*/  @!UP0 USHF.L.U32 UR4, UR4, 0x1, URZ ;  /* 0x0000000104048899 */ /* 0x000fe2000800063f */
[----:B------:R-:W5:Y:S01]  /*05e0*/  @!UP1 S2UR UR10, SR_CgaCtaId ;  /* 0x00000000000a99c3 */ /* 0x000f620000008800 */
[----:B------:R-:W3:Y:S01]  /*05f0*/  F2I.U32.TRUNC.NTZ R8, R8 ;  /* 0x0000000800087305 */ /* 0x000ee2000020f000 */
[----:B------:R-:W-:Y:S01]  /*0600*/  LOP3.LUT R5, R5, 0xfffffffc, RZ, 0xc0, !PT ;  /* 0xfffffffc05057812 */ /* 0x000fe200078ec0ff */
[----:B------:R-:W-:Y:S01]  /*0610*/  IMAD.IADD R0, R9, 0x1, -R0 ;  /* 0x0000000109007824 */ /* 0x000fe200078e0a00 */
[----:B------:R-:W-:Y:S01]  /*0620*/  @!UP1 UMOV UR9, 0x400 ;  /* 0x0000040000099882 */ /* 0x000fe20000000000 */
[----:B--2---:R-:W-:Y:S01]  /*0630*/  IMAD.MOV R12, RZ, RZ, -R12 ;  /* 0x000000ffff0c7224 */ /* 0x004fe200078e0a0c */
[----:B------:R-:W-:Y:S01]  /*0640*/  VOTEU.ALL UP2, P1 ;  /* 0x00000000003f7886 */ /* 0x000fe20000840000 */
[----:B------:R-:W-:Y:S01]  /*0650*/  IMAD R0, R11, 0x4, R0 ;  /* 0x000000040b007824 */ /* 0x000fe200078e0200 */
[----:B------:R-:W-:Y:S01]  /*0660*/  VOTEU.ALL UP3, P1 ;  /* 0x00000000003f7886 */ /* 0x000fe20000860000 */
[----:B------:R-:W-:Y:S01]  /*0670*/  IMAD.IADD R5, R2, 0x1, -R5 ;  /* 0x0000000102057824 */ /* 0x000fe200078e0a05 */
[----:B------:R-:W-:Y:S01]  /*0680*/  VOTEU.ALL UP4, P1 ;  /* 0x00000000003f7886 */ /* 0x000fe20000880000 */
[C---:B------:R-:W-:Y:S01]  /*0690*/  IMAD.SHL.U32 R9, R0.reuse, 0x4, RZ ;  /* 0x0000000400097824 */ /* 0x040fe200078e00ff */
[----:B------:R-:W-:Y:S01]  /*06a0*/  VOTEU.ALL UP5, P1 ;  /* 0x00000000003f7886 */ /* 0x000fe200008a0000 */
[----:B----4-:R-:W-:Y:S01]  /*06b0*/  ISETP.EQ.U32.AND P3, PT, R15, 0x1, PT ;  /* 0x000000010f00780c */ /* 0x010fe20003f62070 */
[----:B-1----:R-:W-:Y:S01]  /*06c0*/  IMAD R20, R13, R12, UR12 ;  /* 0x0000000c0d147e24 */ /* 0x002fe2000f8e020c */
[----:B------:R-:W-:Y:S01]  /*06d0*/  ISETP.NE.AND P1, PT, R5, 0x3, PT ;  /* 0x000000030500780c */ /* 0x000fe20003f25270 */
[----:B0-----:R-:W-:Y:S01]  /*06e0*/  @!UP0 ULEA UR8, UR7, UR6, 0x18 ;  /* 0x0000000607088291 */ /* 0x001fe2000f8ec03f */
[----:B---3--:R-:W-:Y:S01]  /*06f0*/  IMAD.MOV R24, RZ, RZ, -R8 ;  /* 0x000000ffff187224 */ /* 0x008fe200078e0a08 */
[----:B------:R-:W-:Y:S01]  /*0700*/  LOP3.LUT R152, R0, 0xc, R9, 0x78, !PT ;  /* 0x0000000c00987812 */ /* 0x000fe200078e7809 */
[----:B------:R-:W-:-:S04]  /*0710*/  @!UP1 UIADD3 UR6, -UR11, 0x100000, URZ ;  /* 0x001000000b069890 */ /* 0x000fc8000fffe13f */
[----:B------:R-:W-:Y:S02]  /*0720*/  @!UP1 USHF.L.U32 UR7, UR6, 0xb, URZ ;  /* 0x0000000b06079899 */ /* 0x000fe4000800063f */
[----:B------:R-:W-:Y:S01]  /*0730*/  @!UP1 USHF.L.U32 UR6, UR6, 0x1, URZ ;  /* 0x0000000106069899 */ /* 0x000fe2000800063f */
[----:B------:R-:W-:Y:S01]  /*0740*/  ISETP.EQ.OR P1, PT, R5, RZ, !P1 ;  /* 0x000000ff0500720c */ /* 0x000fe20004f22670 */
[----:B------:R-:W-:Y:S01]  /*0750*/  IMAD R9, R21, R24, R6 ;  /* 0x0000001815097224 */ /* 0x000fe200078e0206 */
[----:B------:R-:W-:Y:S01]  /*0760*/  VOTEU.ALL UP0, P0 ;  /* 0x00000000003f7886 */ /* 0x000fe20000000000 */
[----:B------:R-:W-:Y:S01]  /*0770*/  ISETP.GE.U32.AND P5, PT, R35, 0x2, PT ;  /* 0x000000022300780c */ /* 0x000fe20003fa6070 */
[----:B-----5:R-:W-:Y:S01]  /*0780*/  @!UP1 ULEA UR9, UR10, UR9, 0x18 ;  /* 0x000000090a099291 */ /* 0x020fe2000f8ec03f */
[----:B------:R-:W-:Y:S01]  /*0790*/  ISETP.EQ.AND P1, PT, R10, RZ, P1 ;  /* 0x000000ff0a00720c */ /* 0x000fe20000f22270 */
[----:B------:R-:W-:Y:S01]  /*07a0*/  VOTEU.ALL UP1, P0 ;  /* 0x00000000003f7886 */ /* 0x000fe20000020000 */
[----:B------:R-:W-:Y:S01]  /*07b0*/  LOP3.LUT P0, RZ, R3, 0x7, RZ, 0xc0, !PT ;  /* 0x0000000703ff7812 */ /* 0x000fe2000780c0ff */
[----:B------:R-:W0:Y:S02]  /*07c0*/  FENCE.VIEW.ASYNC.S ;  /* 0x00000000000073c6 */ /* 0x000e240000000000 */
[----:B0-----:R0:W1:Y:S01]  /*07d0*/  @!UP0 SYNCS.EXCH.64 URZ, [UR8+0x80], UR4 ;  /* 0x00008004083f85b2 */ /* 0x0010620008000100 */
[----:B------:R-:W-:Y:S01]  /*07e0*/  ISETP.NE.AND P4, PT, R9, R152, PT ;  /* 0x000000980900720c */ /* 0x000fe20003f85270 */
[----:B------:R0:W2:Y:S01]  /*07f0*/  SHFL.IDX PT, R0, R7, RZ, 0x1f ;  /* 0x00001fff07007589 */ /* 0x0000a200000e0000 */
[----:B------:R-:W-:-:S02]  /*0800*/  ISETP.LT.U32.AND P0, PT, R152, 0x4, !P0 ;  /* 0x000000049800780c */ /* 0x000fc40004701070 */
[----:B------:R-:W-:Y:S02]  /*0810*/  ISETP.EQ.OR P4, PT, R20, RZ, !P4 ;  /* 0x000000ff1400720c */ /* 0x000fe40006782670 */
[----:B------:R-:W-:Y:S02]  /*0820*/  SEL R16, RZ, 0x1, !P1 ;  /* 0x00000001ff107807 */ /* 0x000fe40004800000 */
[----:B------:R-:W-:Y:S02]  /*0830*/  PLOP3.LUT P0, PT, P0, P4, PT, 0x80, 0x0 ;  /* 0x000000000000781c */ /* 0x000fe40000709070 */
[----:B------:R-:W-:Y:S02]  /*0840*/  SEL R16, R16, 0x2, P5 ;  /* 0x0000000210107807 */ /* 0x000fe40002800000 */
[----:B------:R-:W-:Y:S01]  /*0850*/  P2R R155, PR, RZ, 0x1 ;  /* 0x00000001ff9b7803 */ /* 0x000fe20000000000 */
[----:B------:R0:W3:Y:S01]  /*0860*/  @!UP1 SYNCS.EXCH.64 URZ, [UR8+0x88], UR4 ;  /* 0x00008804083f95b2 */ /* 0x0000e20008000100 */
[----:B------:R-:W-:Y:S01]  /*0870*/  NOP ;  /* 0x0000000000007918 */ /* 0x000fe20000000000 */
[----:B------:R0:W4:Y:S01]  /*0880*/  @!UP2 SYNCS.EXCH.64 URZ, [UR9+0x60], UR6 ;  /* 0x00006006093fa5b2 */ /* 0x0001220008000100 */
[----:B------:R0:W0:Y:S01]  /*0890*/  @!UP3 SYNCS.EXCH.64 URZ, [UR9+0x68], UR6 ;  /* 0x00006806093fb5b2 */ /* 0x0000220008000100 */
[----:B------:R0:W0:Y:S01]  /*08a0*/  @!UP4 SYNCS.EXCH.64 URZ, [UR9+0x70], UR6 ;  /* 0x00007006093fc5b2 */ /* 0x0000220008000100 */
[----:B------:R0:W0:Y:S01]  /*08b0*/  @!UP5 SYNCS.EXCH.64 URZ, [UR9+0x78], UR6 ;  /* 0x00007806093fd5b2 */ /* 0x0000220008000100 */
[----:B------:R-:W-:Y:S01]  /*08c0*/  NOP ;  /* 0x0000000000007918 */ /* 0x000fe20000000000 */
[----:B------:R-:W-:Y:S05]  /*08d0*/  @!P3 BRA `(.L_x_3) ;  /* 0x000000000008b947 */ /* 0x000fea0003800000 */
[----:B01-34-:R-:W-:Y:S01]  /*08e0*/  UCGABAR_ARV ;  /* 0x00000000000079c7 */ /* 0x01bfe20008000000 */
[----:B------:R-:W-:Y:S05]  /*08f0*/  BRA `(.L_x_4) ;  /* 0x0000000000047947 */ /* 0x000fea0003800000 */
.L_x_3:
[----:B01-34-:R-:W-:Y:S01]  /*0900*/  NOP ;  /* 0x0000000000007918 */ /* 0x01bfe20000000000 */
.L_x_4:
[----:B------:R-:W-:Y:S01]  /*0910*/  ULDC.64 UR4, c[0x0][0x598] ;  /* 0x0001660000047ab9 */ /* 0x000fe20000000a00 */
[----:B------:R-:W-:Y:S01]  /*0920*/  ULDC.64 UR36, c[0x0][0x208] ;  /* 0x0000820000247ab9 */ /* 0x000fe20000000a00 */
[----:B------:R-:W-:-:S04]  /*0930*/  ISETP.NE.U32.AND P0, PT, RZ, UR4, PT ;  /* 0x00000004ff007c0c */ /* 0x000fc8000bf05070 */
[----:B------:R-:W-:-:S13]  /*0940*/  ISETP.NE.AND.EX P0, PT, RZ, UR5, PT, P0 ;  /* 0x00000005ff007c0c */ /* 0x000fda000bf05300 */
[----:B------:R-:W-:Y:S05]  /*0950*/  @!P0 BRA `(.L_x_5) ;  /* 0x00000000001c8947 */ /* 0x000fea0003800000 */
[----:B------:R-:W0:Y:S02]  /*0960*/  LDC.64 R8, c[0x0][0x598] ;  /* 0x00016600ff087b82 */ /* 0x000e240000000a00 */
[----:B0-----:R-:W3:Y:S02]  /*0970*/  LDG.E.64 R8, desc[UR36][R8.64] ;  /* 0x0000002408087981 */ /* 0x001ee4000c1e1b00 */
[----:B---3--:R-:W-:-:S04]  /*0980*/  ISETP.NE.U32.AND P0, PT, R8, RZ, PT ;  /* 0x000000ff0800720c */ /* 0x008fc80003f05070 */
[----:B------:R-:W-:-:S13]  /*0990*/  ISETP.NE.AND.EX P0, PT, R9, RZ, PT, P0 ;  /* 0x000000ff0900720c */ /* 0x000fda0003f05300 */
[----:B------:R-:W-:Y:S05]  /*09a0*/  @!P0 BRA `(.L_x_5) ;  /* 0x0000000000088947 */ /* 0x000fea0003800000 */
[----:B------:R0:W5:Y:S01]  /*09b0*/  LD.E R153, desc[UR36][R8.64] ;  /* 0x0000002408997980 */ /* 0x000162000c101900 */
[----:B------:R-:W-:Y:S05]  /*09c0*/  BRA `(.L_x_6) ;  /* 0x0000000000247947 */ /* 0x000fea0003800000 */
.L_x_5:
[----:B------:R-:W-:Y:S02]  /*09d0*/  ULDC.64 UR4, c[0x0][0x588] ;  /* 0x0001620000047ab9 */ /* 0x000fe40000000a00 */
[----:B------:R-:W-:-:S04]  /*09e0*/  ISETP.NE.U32.AND P0, PT, RZ, UR4, PT ;  /* 0x00000004ff007c0c */ /* 0x000fc8000bf05070 */
[----:B------:R-:W-:-:S13]  /*09f0*/  ISETP.NE.AND.EX P0, PT, RZ, UR5, PT, P0 ;  /* 0x00000005ff007c0c */ /* 0x000fda000bf05300 */
[----:B------:R-:W-:Y:S05]  /*0a00*/  @!P0 BRA `(.L_x_7) ;  /* 0x00000000000c8947 */ /* 0x000fea0003800000 */
[----:B------:R-:W0:Y:S02]  /*0a10*/  LDC.64 R8, c[0x0][0x588] ;  /* 0x00016200ff087b82 */ /* 0x000e240000000a00 */
[----:B0-----:R1:W5:Y:S01]  /*0a20*/  LDG.E R153, desc[UR36][R8.64] ;  /* 0x0000002408997981 */ /* 0x001362000c1e1900 */
[----:B------:R-:W-:Y:S05]  /*0a30*/  BRA `(.L_x_6) ;  /* 0x0000000000087947 */ /* 0x000fea0003800000 */
.L_x_7:
[----:B------:R-:W-:Y:S02]  /*0a40*/  ULDC UR4, c[0x0][0x580] ;  /* 0x0001600000047ab9 */ /* 0x000fe40000000800 */
[----:B------:R-:W-:-:S07]  /*0a50*/  IMAD.U32 R153, RZ, RZ, UR4 ;  /* 0x00000004ff997e24 */ /* 0x000fce000f8e00ff */
.L_x_6:
[----:B------:R-:W-:Y:S02]  /*0a60*/  ULDC.64 UR4, c[0x0][0x5a0] ;  /* 0x0001680000047ab9 */ /* 0x000fe40000000a00 */
[----:B------:R-:W-:-:S04]  /*0a70*/  ISETP.NE.U32.AND P0, PT, RZ, UR4, PT ;  /* 0x00000004ff007c0c */ /* 0x000fc8000bf05070 */
[----:B------:R-:W-:-:S13]  /*0a80*/  ISETP.NE.AND.EX P0, PT, RZ, UR5, PT, P0 ;  /* 0x00000005ff007c0c */ /* 0x000fda000bf05300 */
[----:B------:R-:W-:Y:S05]  /*0a90*/  @!P0 BRA `(.L_x_8) ;  /* 0x00000000001c8947 */ /* 0x000fea0003800000 */
[----:B01----:R-:W0:Y:S02]  /*0aa0*/  LDC.64 R8, c[0x0][0x5a0] ;  /* 0x00016800ff087b82 */ /* 0x003e240000000a00 */
[----:B0-----:R-:W3:Y:S02]  /*0ab0*/  LDG.E.64 R8, desc[UR36][R8.64] ;  /* 0x0000002408087981 */ /* 0x001ee4000c1e1b00 */
[----:B---3--:R-:W-:-:S04]  /*0ac0*/  ISETP.NE.U32.AND P0, PT, R8, RZ, PT ;  /* 0x000000ff0800720c */ /* 0x008fc80003f05070 */
[----:B------:R-:W-:-:S13]  /*0ad0*/  ISETP.NE.AND.EX P0, PT, R9, RZ, PT, P0 ;  /* 0x000000ff0900720c */ /* 0x000fda0003f05300 */
[----:B------:R-:W-:Y:S05]  /*0ae0*/  @!P0 BRA `(.L_x_8) ;  /* 0x0000000000088947 */ /* 0x000fea0003800000 */
[----:B------:R0:W5:Y:S01]  /*0af0*/  LD.E R154, desc[UR36][R8.64] ;  /* 0x00000024089a7980 */ /* 0x000162000c101900 */
[----:B------:R-:W-:Y:S05]  /*0b00*/  BRA `(.L_x_9) ;  /* 0x0000000000247947 */ /* 0x000fea0003800000 */
.L_x_8:
[----:B------:R-:W-:Y:S02]  /*0b10*/  ULDC.64 UR4, c[0x0][0x590] ;  /* 0x0001640000047ab9 */ /* 0x000fe40000000a00 */
[----:B------:R-:W-:-:S04]  /*0b20*/  ISETP.NE.U32.AND P0, PT, RZ, UR4, PT ;  /* 0x00000004ff007c0c */ /* 0x000fc8000bf05070 */
[----:B------:R-:W-:-:S13]  /*0b30*/  ISETP.NE.AND.EX P0, PT, RZ, UR5, PT, P0 ;  /* 0x00000005ff007c0c */ /* 0x000fda000bf05300 */
[----:B------:R-:W-:Y:S05]  /*0b40*/  @!P0 BRA `(.L_x_10) ;  /* 0x00000000000c8947 */ /* 0x000fea0003800000 */
[----:B01----:R-:W0:Y:S02]  /*0b50*/  LDC.64 R8, c[0x0][0x590] ;  /* 0x00016400ff087b82 */ /* 0x003e240000000a00 */
[----:B0-----:R1:W5:Y:S01]  /*0b60*/  LDG.E R154, desc[UR36][R8.64] ;  /* 0x00000024089a7981 */ /* 0x001362000c1e1900 */
[----:B------:R-:W-:Y:S05]  /*0b70*/  BRA `(.L_x_9) ;  /* 0x0000000000087947 */ /* 0x000fea0003800000 */
.L_x_10:
[----:B------:R-:W-:Y:S02]  /*0b80*/  ULDC UR4, c[0x0][0x584] ;  /* 0x0001610000047ab9 */ /* 0x000fe40000000800 */
[----:B------:R-:W-:-:S07]  /*0b90*/  IMAD.U32 R154, RZ, RZ, UR4 ;  /* 0x00000004ff9a7e24 */ /* 0x000fce000f8e00ff */
.L_x_9:
[----:B------:R-:W3:Y:S01]  /*0ba0*/  LDC R2, c[0x0][0x65c] ;  /* 0x00019700ff027b82 */ /* 0x000ee20000000800 */
[----:B------:R-:W-:Y:S01]  /*0bb0*/  ULDC UR6, c[0x0][0x28c] ;  /* 0x0000a30000067ab9 */ /* 0x000fe20000000800 */
[----:B------:R-:W-:Y:S01]  /*0bc0*/  ISETP.NE.AND P0, PT, R10, 0x2, PT ;  /* 0x000000020a00780c */ /* 0x000fe20003f05270 */
[----:B------:R-:W-:Y:S01]  /*0bd0*/  UIADD3 UR6, UR6, 0x1f, URZ ;  /* 0x0000001f06067890 */ /* 0x000fe2000fffe03f */
[----:B01----:R-:W-:Y:S01]  /*0be0*/  IMAD.U32 R8, RZ, RZ, UR12 ;  /* 0x0000000cff087e24 */ /* 0x003fe2000f8e00ff */
[----:B------:R-:W-:Y:S01]  /*0bf0*/  UMOV UR38, URZ ;  /* 0x0000003f00267c82 */ /* 0x000fe20008000000 */
[----:B------:R-:W-:Y:S01]  /*0c00*/  IMAD.MOV.U32 R9, RZ, RZ, RZ ;  /* 0x000000ffff097224 */ /* 0x000fe200078e00ff */
[----:B------:R-:W-:Y:S01]  /*0c10*/  USHF.R.S32.HI UR7, URZ, 0x1f, UR6 ;  /* 0x0000001f3f077899 */ /* 0x000fe20008011406 */
[----:B------:R-:W-:Y:S01]  /*0c20*/  UMOV UR39, URZ ;  /* 0x0000003f00277c82 */ /* 0x000fe20008000000 */
[----:B------:R-:W-:Y:S02]  /*0c30*/  ULDC.64 UR8, c[0x0][0x650] ;  /* 0x0001940000087ab9 */ /* 0x000fe40000000a00 */
[----:B------:R-:W-:-:S04]  /*0c40*/  ULEA.HI UR7, UR7, UR6, URZ, 0x5 ;  /* 0x0000000607077291 */ /* 0x000fc8000f8f283f */
[----:B------:R-:W-:Y:S01]  /*0c50*/  USHF.R.S32.HI UR40, URZ, 0x5, UR7 ;  /* 0x000000053f287899 */ /* 0x000fe20008011407 */
[----:B---3--:R-:W-:-:S13]  /*0c60*/  ISETP.NE.AND P1, PT, R2, 0x1, PT ;  /* 0x000000010200780c */ /* 0x008fda0003f25270 */
[----:B------:R-:W0:Y:S01]  /*0c70*/  @P1 LDC R19, c[0x0][0x10] ;  /* 0x00000400ff131b82 */ /* 0x000e220000000800 */
[----:B------:R-:W-:Y:S02]  /*0c80*/  @P1 IMAD.MOV.U32 R7, RZ, RZ, RZ ;  /* 0x000000ffff071224 */ /* 0x000fe400078e00ff */
[----:B------:R-:W-:-:S05]  /*0c90*/  @P1 IMAD.MOV.U32 R17, RZ, RZ, RZ ;  /* 0x000000ffff111224 */ /* 0x000fca00078e00ff */
[----:B------:R-:W1:Y:S01]  /*0ca0*/  @!P1 LDC R11, c[0x0][0xc] ;  /* 0x00000300ff0b9b82 */ /* 0x000e620000000800 */
[----:B------:R-:W-:Y:S01]  /*0cb0*/  ULDC UR4, c[0x0][0xc] ;  /* 0x0000030000047ab9 */ /* 0x000fe20000000800 */
[----:B------:R-:W-:Y:S02]  /*0cc0*/  ULDC UR5, c[0x0][0x10] ;  /* 0x0000040000057ab9 */ /* 0x000fe40000000800 */
[----:B------:R-:W-:-:S04]  /*0cd0*/  UIMAD.WIDE.U32 UR4, UR4, UR5, URZ ;  /* 0x00000005040472a5 */ /* 0x000fc8000f8e003f */
[----:B------:R-:W3:Y:S01]  /*0ce0*/  LDC R2, c[0x0][0x14] ;  /* 0x00000500ff027b82 */ /* 0x000ee20000000800 */
[----:B0-----:R-:W-:-:S04]  /*0cf0*/  @P1 IMAD.WIDE.U32 R18, R19, UR12, R6 ;  /* 0x0000000c13121c25 */ /* 0x001fc8000f8e0006 */
[----:B------:R-:W-:Y:S02]  /*0d00*/  @P1 IMAD.IADD R17, R19, 0x1, R17 ;  /* 0x0000000113111824 */ /* 0x000fe400078e0211 */
[----:B-1----:R-:W-:-:S04]  /*0d10*/  @!P1 IMAD.WIDE.U32 R8, R6, R11, R8 ;  /* 0x0000000b06089225 */ /* 0x002fc800078e0008 */
[----:B------:R-:W-:Y:S02]  /*0d20*/  @!P1 IMAD.MOV.U32 R18, RZ, RZ, R8 ;  /* 0x000000ffff129224 */ /* 0x000fe400078e0008 */
[----:B------:R-:W-:Y:S02]  /*0d30*/  @!P1 IMAD.MOV.U32 R17, RZ, RZ, R9 ;  /* 0x000000ffff119224 */ /* 0x000fe400078e0009 */
[----:B---3--:R-:W-:-:S04]  /*0d40*/  IMAD.WIDE.U32 R12, R2, UR4, RZ ;  /* 0x00000004020c7c25 */ /* 0x008fc8000f8e00ff */
[----:B------:R-:W-:Y:S01]  /*0d50*/  IMAD R23, R2, UR5, RZ ;  /* 0x0000000502177c24 */ /* 0x000fe2000f8e02ff */
[----:B------:R0:W-:Y:S03]  /*0d60*/  STL.64 [R1], R12 ;  /* 0x0000000c01007387 */ /* 0x0001e60000100a00 */
[----:B------:R-:W-:Y:S01]  /*0d70*/  IMAD.IADD R23, R13, 0x1, R23 ;  /* 0x000000010d177824 */ /* 0x000fe200078e0217 */
[----:B------:R-:W-:Y:S06]  /*0d80*/  @P0 BRA `(.L_x_11) ;  /* 0x0000000000200947 */ /* 0x000fec0003800000 */
[----:B------:R-:W-:Y:S01]  /*0d90*/  UISETP.GE.U32.AND UP0, UPT, UR40, 0x5, UPT ;  /* 0x000000052800788c */ /* 0x000fe2000bf06070 */
[----:B------:R-:W-:Y:S01]  /*0da0*/  IADD3 R18, P0, R18, R12, RZ ;  /* 0x0000000c12127210 */ /* 0x000fe20007f1e0ff */
[----:B------:R-:W-:Y:S01]  /*0db0*/  UIMAD.WIDE.U32 UR4, UR40, -0x33333333, URZ ;  /* 0xcccccccd280478a5 */ /* 0x000fe2000f8e003f */
[----:B------:R-:W-:-:S03]  /*0dc0*/  UMOV UR39, URZ ;  /* 0x0000003f00277c82 */ /* 0x000fc60008000000 */
[----:B------:R-:W-:Y:S01]  /*0dd0*/  USHF.R.U32.HI UR4, URZ, 0x2, UR5 ;  /* 0x000000023f047899 */ /* 0x000fe20008011605 */
[----:B------:R-:W-:-:S03]  /*0de0*/  IMAD.X R17, R23, 0x1, R17, P0 ;  /* 0x0000000117117824 */ /* 0x000fc600000e0611 */
[----:B------:R-:W-:Y:S02]  /*0df0*/  UIMAD UR38, UR4, -0x5, UR40 ;  /* 0xfffffffb042678a4 */ /* 0x000fe4000f8e0228 */
[----:B------:R-:W-:-:S12]  /*0e00*/  @UP0 ULOP3.LUT UR39, UR4, 0x1, URZ, 0xc0, !UPT ;  /* 0x0000000104270892 */ /* 0x000fd8000f8ec03f */
.L_x_11:
[----:B------:R-:W-:Y:S01]  /*0e10*/  ISETP.GE.U32.AND P0, PT, R18, UR8, PT ;  /* 0x0000000812007c0c */ /* 0x000fe2000bf06070 */
[----:B------:R-:W-:Y:S01]  /*0e20*/  IMAD.MOV.U32 R19, RZ, RZ, -0x1 ;  /* 0xffffffffff137424 */ /* 0x000fe200078e00ff */
[----:B------:R-:W-:Y:S01]  /*0e30*/  PRMT R8, RZ, 0x7610, R8 ;  /* 0x00007610ff087816 */ /* 0x000fe20000000008 */
[----:B------:R-:W-:Y:S01]  /*0e40*/  IMAD.MOV.U32 R22, RZ, RZ, -0x1 ;  /* 0xffffffffff167424 */ /* 0x000fe200078e00ff */
[----:B------:R-:W-:Y:S01]  /*0e50*/  ISETP.GE.U32.AND.EX P0, PT, R17, UR9, PT, P0 ;  /* 0x0000000911007c0c */ /* 0x000fe2000bf06100 */
[----:B------:R-:W-:-:S12]  /*0e60*/  IMAD.MOV.U32 R2, RZ, RZ, -0x1 ;  /* 0xffffffffff027424 */ /* 0x000fd800078e00ff */
[----:B------:R-:W-:Y:S05]  /*0e70*/  @P0 BRA `(.L_x_12) ;  /* 0x00000004002c0947 */ /* 0x000fea0003800000 */
[----:B------:R-:W1:Y:S01]  /*0e80*/  LDC.64 R26, c[0x0][0x628] ;  /* 0x00018a00ff1a7b82 */ /* 0x000e620000000a00 */
[----:B------:R-:W-:Y:S02]  /*0e90*/  IMAD.MOV.U32 R8, RZ, RZ, R18 ;  /* 0x000000ffff087224 */ /* 0x000fe400078e0012 */
[----:B------:R-:W-:-:S05]  /*0ea0*/  IMAD.MOV.U32 R9, RZ, RZ, R17 ;  /* 0x000000ffff097224 */ /* 0x000fca00078e0011 */
[----:B------:R-:W3:Y:S08]  /*0eb0*/  LDC R2, c[0x0][0x630] ;  /* 0x00018c00ff027b82 */ /* 0x000ef00000000800 */
[----:B------:R-:W4:Y:S01]  /*0ec0*/  LDC.64 R28, c[0x0][0x620] ;  /* 0x00018800ff1c7b82 */ /* 0x000f220000000a00 */
[----:B-1----:R-:W-:-:S04]  /*0ed0*/  ISETP.NE.U32.AND P0, PT, R26, RZ, PT ;  /* 0x000000ff1a00720c */ /* 0x002fc80003f05070 */
[----:B------:R-:W-:-:S13]  /*0ee0*/  ISETP.NE.AND.EX P0, PT, R27, RZ, PT, P0 ;  /* 0x000000ff1b00720c */ /* 0x000fda0003f05300 */
[----:B---34-:R-:W-:Y:S05]  /*0ef0*/  @!P0 BRA `(.L_x_13) ;  /* 0x0000000000288947 */ /* 0x018fea0003800000 */
[----:B0-----:R-:W0:Y:S02]  /*0f00*/  LDC R13, c[0x0][0x634] ;  /* 0x00018d00ff0d7b82 */ /* 0x001e240000000800 */
[----:B0-----:R-:W-:-:S05]  /*0f10*/  IADD3 R13, P0, R18, R13, RZ ;  /* 0x0000000d120d7210 */ /* 0x001fca0007f1e0ff */
[----:B------:R-:W-:-:S04]  /*0f20*/  IMAD.X R15, RZ, RZ, R17, P0 ;  /* 0x000000ffff0f7224 */ /* 0x000fc800000e0611 */
[----:B------:R-:W-:-:S04]  /*0f30*/  IMAD.WIDE.U32 R8, R15, R26, RZ ;  /* 0x0000001a0f087225 */ /* 0x000fc800078e00ff */
[----:B------:R-:W-:-:S04]  /*0f40*/  IMAD.WIDE.U32 R10, P0, R13, R27, R8 ;  /* 0x0000001b0d0a7225 */ /* 0x000fc80007800008 */
[----:B------:R-:W-:-:S04]  /*0f50*/  IMAD.WIDE.U32 R8, R13, R26, RZ ;  /* 0x0000001a0d087225 */ /* 0x000fc800078e00ff */
[----:B------:R-:W-:Y:S01]  /*0f60*/  IMAD.X R13, RZ, RZ, RZ, P0 ;  /* 0x000000ffff0d7224 */ /* 0x000fe200000e06ff */
[----:B------:R-:W-:Y:S01]  /*0f70*/  IADD3 RZ, P0, R9, R10, RZ ;  /* 0x0000000a09ff7210 */ /* 0x000fe20007f1e0ff */
[----:B------:R-:W-:-:S04]  /*0f80*/  IMAD.MOV.U32 R12, RZ, RZ, R11 ;  /* 0x000000ffff0c7224 */ /* 0x000fc800078e000b */
[----:B------:R-:W-:-:S08]  /*0f90*/  IMAD.WIDE.U32.X R8, R15, R27, R12, P0 ;  /* 0x0000001b0f087225 */ /* 0x000fd000000e040c */
.L_x_13:
[----:B------:R-:W1:Y:S01]  /*0fa0*/  LDC.64 R32, c[0x0][0x640] ;  /* 0x00019000ff207b82 */ /* 0x000e620000000a00 */
[-C--:B------:R-:W-:Y:S01]  /*0fb0*/  SHF.R.U64 R30, R8, R2.reuse, R9 ;  /* 0x00000002081e7219 */ /* 0x080fe20000001209 */
[----:B------:R-:W-:Y:S01]  /*0fc0*/  IMAD.MOV.U32 R19, RZ, RZ, R17 ;  /* 0x000000ffff137224 */ /* 0x000fe200078e0011 */
[----:B------:R-:W-:Y:S02]  /*0fd0*/  SHF.R.U32.HI R2, RZ, R2, R9 ;  /* 0x00000002ff027219 */ /* 0x000fe40000011609 */
[----:B------:R-:W-:-:S03]  /*0fe0*/  IADD3 R11, P0, RZ, -R30, RZ ;  /* 0x8000001eff0b7210 */ /* 0x000fc60007f1e0ff */
[----:B------:R-:W3:Y:S02]  /*0ff0*/  LDC R10, c[0x0][0x618] ;  /* 0x00018600ff0a7b82 */ /* 0x000ee40000000800 */
[----:B------:R-:W-:-:S04]  /*1000*/  IMAD.X R9, RZ, RZ, ~R2, P0 ;  /* 0x000000ffff097224 */ /* 0x000fc800000e0e02 */
[-C--:B------:R-:W-:Y:S02]  /*1010*/  IMAD R2, R9, R28.reuse, RZ ;  /* 0x0000001c09027224 */ /* 0x080fe400078e02ff */
[----:B0-----:R-:W0:Y:S01]  /*1020*/  LDC R13, c[0x0][0x608] ;  /* 0x00018200ff0d7b82 */ /* 0x001e220000000800 */
[----:B------:R-:W-:-:S04]  /*1030*/  IMAD.WIDE.U32 R8, R11, R28, R18 ;  /* 0x0000001c0b087225 */ /* 0x000fc800078e0012 */
[----:B------:R-:W-:Y:S02]  /*1040*/  IMAD R11, R11, R29, R2 ;  /* 0x0000001d0b0b7224 */ /* 0x000fe400078e0202 */
[----:B------:R-:W-:Y:S01]  /*1050*/  IMAD.MOV.U32 R2, RZ, RZ, -0x1 ;  /* 0xffffffffff027424 */ /* 0x000fe200078e00ff */
[----:B------:R-:W4:Y:S01]  /*1060*/  LDC R31, c[0x0][0x658] ;  /* 0x00019600ff1f7b82 */ /* 0x000f220000000800 */
[----:B------:R-:W-:Y:S01]  /*1070*/  IMAD.IADD R9, R9, 0x1, R11 ;  /* 0x0000000109097824 */ /* 0x000fe200078e020b */
[----:B-1----:R-:W-:Y:S01]  /*1080*/  ISETP.NE.U32.AND P0, PT, R32, RZ, PT ;  /* 0x000000ff2000720c */ /* 0x002fe20003f05070 */
[----:B------:R-:W-:-:S03]  /*1090*/  IMAD.MOV.U32 R28, RZ, RZ, 0x1 ;  /* 0x00000001ff1c7424 */ /* 0x000fc600078e00ff */
[----:B------:R-:W-:Y:S02]  /*10a0*/  ISETP.NE.AND.EX P0, PT, R33, RZ, PT, P0 ;  /* 0x000000ff2100720c */ /* 0x000fe40003f05300 */
[----:B------:R-:W1:Y:S01]  /*10b0*/  LDC R27, c[0x0][0x600] ;  /* 0x00018000ff1b7b82 */ /* 0x000e620000000800 */
[-CC-:B---3--:R-:W-:Y:S02]  /*10c0*/  SHF.R.U64 R25, R8, R10.reuse, R9.reuse ;  /* 0x0000000a08197219 */ /* 0x188fe40000001209 */
[----:B------:R-:W-:-:S05]  /*10d0*/  SHF.R.U32.HI R8, RZ, R10, R9 ;  /* 0x0000000aff087219 */ /* 0x000fca0000011609 */
[----:B------:R-:W3:Y:S01]  /*10e0*/  LDC R22, c[0x0][0x648] ;  /* 0x00019200ff167b82 */ /* 0x000ee20000000800 */
[-CC-:B0-----:R-:W-:Y:S02]  /*10f0*/  SHF.R.U64 R34, R25, R13.reuse, R8.reuse ;  /* 0x0000000d19227219 */ /* 0x181fe40000001208 */
[----:B------:R-:W-:-:S05]  /*1100*/  SHF.R.U32.HI R8, RZ, R13, R8 ;  /* 0x0000000dff087219 */ /* 0x000fca0000011608 */
[----:B------:R-:W0:Y:S01]  /*1110*/  LDC R26, c[0x0][0x638] ;  /* 0x00018e00ff1a7b82 */ /* 0x000e220000000800 */
[-CC-:B----4-:R-:W-:Y:S02]  /*1120*/  SHF.R.U64 R36, R34, R31.reuse, R8.reuse ;  /* 0x0000001f22247219 */ /* 0x190fe40000001208 */
[-C--:B------:R-:W-:Y:S02]  /*1130*/  SHF.L.U32 R2, R2, R31.reuse, RZ ;  /* 0x0000001f02027219 */ /* 0x080fe400000006ff */
[----:B------:R-:W-:Y:S01]  /*1140*/  SHF.R.U32.HI R9, RZ, R31, R8 ;  /* 0x0000001fff097219 */ /* 0x000fe20000011608 */
[----:B------:R-:W-:Y:S01]  /*1150*/  IMAD.MOV.U32 R8, RZ, RZ, R36 ;  /* 0x000000ffff087224 */ /* 0x000fe200078e0024 */
[----:B------:R-:W-:Y:S01]  /*1160*/  LOP3.LUT R15, RZ, R2, RZ, 0x33, !PT ;  /* 0x00000002ff0f7212 */ /* 0x000fe200078e33ff */
[----:B------:R-:W4:Y:S01]  /*1170*/  LDC R29, c[0x0][0x610] ;  /* 0x00018400ff1d7b82 */ /* 0x000f220000000800 */
[----:B------:R-:W-:Y:S05]  /*1180*/  @!P0 BRA `(.L_x_14) ;  /* 0x0000000000288947 */ /* 0x000fea0003800000 */
[----:B------:R-:W2:Y:S02]  /*1190*/  LDC R13, c[0x0][0x64c] ;  /* 0x00019300ff0d7b82 */ /* 0x000ea40000000800 */
[----:B--2---:R-:W-:-:S05]  /*11a0*/  IADD3 R13, P0, R36, R13, RZ ;  /* 0x0000000d240d7210 */ /* 0x004fca0007f1e0ff */
        /* <DEDUP_REMOVED lines=8> */
.L_x_14:
[----:B---3--:R-:W-:Y:S01]  /*1230*/  SHF.R.U64 R7, R8, R22, R9 ;  /* 0x0000001608077219 */ /* 0x008fe20000001209 */
[----:B-1----:R-:W-:Y:S01]  /*1240*/  VIADD R8, R27, 0xffffffff ;  /* 0xffffffff1b087836 */ /* 0x002fe20000000000 */
[----:B------:R-:W-:Y:S01]  /*1250*/  SHF.L.U32 R2, R28, R31, RZ ;  /* 0x0000001f1c027219 */ /* 0x000fe200000006ff */
[----:B------:R-:W-:Y:S01]  /*1260*/  @P1 IMAD R20, R21, R24, R6 ;  /* 0x0000001815141224 */ /* 0x000fe200078e0206 */
[----:B------:R-:W-:Y:S01]  /*1270*/  LOP3.LUT R15, R34, R15, RZ, 0xc0, !PT ;  /* 0x0000000f220f7212 */ /* 0x000fe200078ec0ff */
[----:B------:R-:W-:Y:S01]  /*1280*/  IMAD.MOV R9, RZ, RZ, -R7 ;  /* 0x000000ffff097224 */ /* 0x000fe200078e0a07 */
[----:B------:R-:W-:Y:S01]  /*1290*/  LOP3.LUT R8, R25, R8, RZ, 0xc0, !PT ;  /* 0x0000000819087212 */ /* 0x000fe200078ec0ff */
[----:B------:R-:W-:Y:S02]  /*12a0*/  IMAD.MOV.U32 R6, RZ, RZ, 0x1 ;  /* 0x00000001ff067424 */ /* 0x000fe400078e00ff */
[----:B------:R-:W-:Y:S02]  /*12b0*/  IMAD R15, R2, R7, R15 ;  /* 0x00000007020f7224 */ /* 0x000fe400078e020f */
[----:B0-----:R-:W-:-:S02]  /*12c0*/  IMAD R2, R9, R26, R36 ;  /* 0x0000001a09027224 */ /* 0x001fc400078e0224 */
[----:B----4-:R-:W-:Y:S02]  /*12d0*/  IMAD R19, R15, R29, R20 ;  /* 0x0000001d0f137224 */ /* 0x010fe400078e0214 */
[--C-:B------:R-:W-:Y:S01]  /*12e0*/  IMAD R2, R2, R27, R8.reuse ;  /* 0x0000001b02027224 */ /* 0x100fe200078e0208 */
[----:B------:R-:W-:-:S04]  /*12f0*/  PRMT R8, R6, 0x7610, R8 ;  /* 0x0000761006087816 */ /* 0x000fc80000000008 */
[----:B------:R-:W-:Y:S02]  /*1300*/  SEL R22, R2, R19, !P1 ;  /* 0x0000001302167207 */ /* 0x000fe40004800000 */
[----:B------:R-:W-:Y:S01]  /*1310*/  SEL R19, R19, R2, !P1 ;  /* 0x0000000213137207 */ /* 0x000fe20004800000 */
[----:B------:R-:W-:-:S07]  /*1320*/  IMAD.MOV.U32 R2, RZ, RZ, R30 ;  /* 0x000000ffff027224 */ /* 0x000fce00078e001e */
.L_x_12:
[----:B------:R-:W-:Y:S05]  /*1330*/  @!P3 BRA `(.L_x_15) ;  /* 0x00000000000cb947 */ /* 0x000fea0003800000 */
[----:B------:R-:W-:Y:S01]  /*1340*/  UCGABAR_WAIT ;  /* 0x0000000000007dc7 */ /* 0x000fe20008000000 */
[----:B------:R-:W-:Y:S01]  /*1350*/  CCTL.IVALL ;  /* 0x00000000ff00798f */ /* 0x000fe20002000000 */
[----:B------:R-:W-:Y:S05]  /*1360*/  BRA `(.L_x_16) ;  /* 0x0000000000047947 */ /* 0x000fea0003800000 */
.L_x_15:
[----:B------:R-:W-:Y:S06]  /*1370*/  BAR.SYNC.DEFER_BLOCKING 0x0 ;  /* 0x0000000000007b1d */ /* 0x000fec0000010000 */
.L_x_16:
[----:B------:R-:W-:Y:S05]  /*1380*/  @!P2 BRA `(.L_x_17) ;  /* 0x000000900080a947 */ /* 0x000fea0003800000 */
[----:B------:R-:W-:-:S13]  /*1390*/  ISETP.GT.U32.AND P0, PT, R35, 0x1, PT ;  /* 0x000000012300780c */ /* 0x000fda0003f04070 */
[----:B------:R-:W-:Y:S05]  /*13a0*/  @P0 EXIT ;  /* 0x000000000000094d */ /* 0x000fea0003800000 */
.L_x_18:
[----:B------:R-:W-:-:S08]  /*13b0*/  NOP ;  /* 0x0000000000007918 */ /* 0x000fd00000000000 */
[----:B------:R-:W1:Y:S02]  /*13c0*/  USETMAXREG.TRY_ALLOC.CTAPOOL UP0, 0xe8 ;  /* 0x000000e8000079c8 */ /* 0x000e640008000600 */
[----:B-1----:R-:W-:-:S13]  /*13d0*/  PLOP3.LUT P0, PT, PT, PT, UP0, 0x80, 0x0 ;  /* 0x000000000000781c */ /* 0x002fda0003f0f008 */
[----:B------:R-:W-:Y:S05]  /*13e0*/  @!P0 BRA `(.L_x_18) ;  /* 0xfffffffc00f08947 */ /* 0x000fea000383ffff */
[----:B------:R-:W-:-:S13]  /*13f0*/  LOP3.LUT P0, RZ, R8, 0xff, RZ, 0xc0, !PT ;  /* 0x000000ff08ff7812 */ /* 0x000fda000780c0ff */
[----:B------:R-:W-:Y:S05]  /*1400*/  @!P0 EXIT ;  /* 0x000000000000894d */ /* 0x000fea0003800000 */
[----:B------:R-:W1:Y:S01]  /*1410*/  S2UR UR4, SR_CgaCtaId ;  /* 0x00000000000479c3 */ /* 0x000e620000008800 */
[----:B--2---:R-:W-:Y:S01]  /*1420*/  VIADD R0, R0, 0xffffffff ;  /* 0xffffffff00007836 */ /* 0x004fe20000000000 */
[CC--:B------:R-:W-:Y:S01]  /*1430*/  LEA.HI R4, R14.reuse, R3.reuse, RZ, 0x2 ;  /* 0x000000030e047211 */ /* 0x0c0fe200078f10ff */
[----:B------:R-:W-:Y:S01]  /*1440*/  UMOV UR41, 0x400 ;  /* 0x0000040000297882 */ /* 0x000fe20000000000 */
[----:B------:R-:W-:Y:S01]  /*1450*/  LEA.HI R14, R14, R3, RZ, 0x5 ;  /* 0x000000030e0e7211 */ /* 0x000fe200078f28ff */
[----:B------:R-:W-:Y:S01]  /*1460*/  UISETP.LT.AND UP0, UPT, UR40, 0x1, UPT ;  /* 0x000000012800788c */ /* 0x000fe2000bf01270 */
[----:B------:R-:W-:Y:S01]  /*1470*/  R2UR UR42, R0 ;  /* 0x00000000002a72ca */ /* 0x000fe200000e0000 */
[----:B------:R-:W-:Y:S01]  /*1480*/  USHF.L.U32 UR44, UR40, 0x1, URZ ;  /* 0x00000001282c7899 */ /* 0x000fe2000800063f */
[--C-:B------:R-:W-:Y:S01]  /*1490*/  SHF.R.S32.HI R156, RZ, 0x2, R4.reuse ;  /* 0x00000002ff9c7819 */ /* 0x100fe20000011404 */
[----:B------:R-:W-:Y:S01]  /*14a0*/  USEL UR43, UR40, 0x1, UP0 ;  /* 0x00000001282b7887 */ /* 0x000fe20008000000 */
[----:B------:R-:W-:-:S02]  /*14b0*/  SHF.R.S32.HI R5, RZ, 0x1f, R4 ;  /* 0x0000001fff057819 */ /* 0x000fc40000011404 */
[----:B------:R-:W-:Y:S01]  /*14c0*/  LOP3.LUT R158, R4, 0xfffffffc, RZ, 0xc0, !PT ;  /* 0xfffffffc049e7812 */ /* 0x000fe200078ec0ff */
[----:B------:R-:W-:Y:S01]  /*14d0*/  UIADD3 UR43, -UR43, UR40, URZ ;  /* 0x000000282b2b7290 */ /* 0x000fe2000fffe13f */
[----:B------:R-:W-:Y:S02]  /*14e0*/  LEA.HI R5, R5, R156, RZ, 0x3 ;  /* 0x0000009c05057211 */ /* 0x000fe400078f18ff */
[----:B------:R-:W-:Y:S01]  /*14f0*/  ISETP.NE.AND P0, PT, R0, RZ, PT ;  /* 0x000000ff0000720c */ /* 0x000fe20003f05270 */
[----:B------:R-:W-:Y:S01]  /*1500*/  IMAD.IADD R158, R3, 0x1, -R158 ;  /* 0x00000001039e7824 */ /* 0x000fe200078e0a9e */
[----:B------:R-:W-:Y:S01]  /*1510*/  LOP3.LUT R5, R5, 0xfffffff8, RZ, 0xc0, !PT ;  /* 0xfffffff805057812 */ /* 0x000fe200078ec0ff */
[----:B------:R-:W-:Y:S01]  /*1520*/  USHF.L.U32 UR42, UR42, 0x3, URZ ;  /* 0x000000032a2a7899 */ /* 0x000fe2000800063f */
[----:B------:R-:W-:Y:S02]  /*1530*/  LOP3.LUT R176, R16, 0x1, RZ, 0xfc, !PT ;  /* 0x0000000110b07812 */ /* 0x000fe400078efcff */
[----:B------:R-:W-:Y:S01]  /*1540*/  SEL R177, RZ, 0x1, P0 ;  /* 0x00000001ffb17807 */ /* 0x000fe20000000000 */
[----:B------:R-:W-:Y:S01]  /*1550*/  IMAD.IADD R156, R156, 0x1, -R5 ;  /* 0x000000019c9c7824 */ /* 0x000fe200078e0a05 */
[----:B-1----:R-:W-:Y:S01]  /*1560*/  ULEA UR41, UR4, UR41, 0x18 ;  /* 0x0000002904297291 */ /* 0x002fe2000f8ec03f */
[----:B------:R-:W-:Y:S01]  /*1570*/  SHF.R.S32.HI R5, RZ, 0x5, R14 ;  /* 0x00000005ff057819 */ /* 0x000fe2000001140e */
[----:B------:R-:W-:Y:S01]  /*1580*/  IMAD.U32 R160, RZ, RZ, UR42 ;  /* 0x0000002affa07e24 */ /* 0x000fe2000f8e00ff */
[----:B------:R-:W-:Y:S01]  /*1590*/  ULDC UR4, c[0x0][0x284] ;  /* 0x0000a10000047ab9 */ /* 0x000fe20000000800 */
[----:B------:R-:W-:Y:S01]  /*15a0*/  UIADD3 UR45, UR41, 0x60, URZ ;  /* 0x00000060292d7890 */ /* 0x000fe2000fffe03f */
[--C-:B------:R-:W-:Y:S01]  /*15b0*/  SHF.R.S32.HI R157, RZ, 0x1f, R156.reuse ;  /* 0x0000001fff9d7819 */ /* 0x100fe2000001149c */
[----:B------:R-:W-:Y:S01]  /*15c0*/  IMAD R163, R5, -0x10, -R156 ;  /* 0xfffffff005a37824 */ /* 0x000fe200078e0a9c */
[----:B------:R-:W-:-:S02]  /*15d0*/  LOP3.LUT R162, R160, 0x8, RZ, 0xc0, !PT ;  /* 0x00000008a0a27812 */ /* 0x000fc400078ec0ff */
[----:B------:R-:W-:Y:S01]  /*15e0*/  LOP3.LUT R160, R160, 0x8, RZ, 0xc, !PT ;  /* 0x00000008a0a07812 */ /* 0x000fe200078e0cff */
[----:B------:R-:W-:Y:S01]  /*15f0*/  IMAD.U32 R159, RZ, RZ, UR45 ;  /* 0x0000002dff9f7e24 */ /* 0x000fe2000f8e00ff */
[----:B------:R-:W-:Y:S01]  /*1600*/  LOP3.LUT R162, R162, 0x18, RZ, 0x3c, !PT ;  /* 0x00000018a2a27812 */ /* 0x000fe200078e3cff */
[----:B------:R-:W-:-:S04]  /*1610*/  IMAD.WIDE R156, R5, 0x10, R156 ;  /* 0x00000010059c7825 */ /* 0x000fc800078e029c */
[----:B------:R-:W-:Y:S02]  /*1620*/  VIADD R161, R159, UR42 ;  /* 0x0000002a9fa17c36 */ /* 0x000fe40008000000 */
[----:B------:R-:W-:-:S07]  /*1630*/  VIADD R163, R163, UR4 ;  /* 0x00000004a3a37c36 */ /* 0x000fce0008000000 */
.L_x_294:
[----:B------:R-:W-:Y:S01]  /*1640*/  SHF.L.U32 R0, R177, 0x1f, RZ ;  /* 0x0000001fb1007819 */ /* 0x000fe200000006ff */
[----:B------:R-:W-:Y:S02]  /*1650*/  ULDC UR4, c[0x0][0x28c] ;  /* 0x0000a30000047ab9 */ /* 0x000fe40000000800 */
[----:B------:R-:W-:Y:S01]  /*1660*/  ISETP.LT.AND P1, PT, RZ, UR4, PT ;  /* 0x00000004ff007c0c */ /* 0x000fe2000bf21270 */
[----:B------:R-:W1:Y:S02]  /*1670*/  SYNCS.PHASECHK.TRANS64.TRYWAIT P0, [R159+UR42], R0 ;  /* 0x000000009f0075a7 */ /* 0x000e64000800016a */
[----:B01-34-:R-:W-:Y:S10]  /*1680*/  @!P0 BRA `(.L_x_19) ;  /* 0x0000009c00f88947 */ /* 0x01bff40003800000 */
.L_x_317:
[----:B------:R-:W-:Y:S05]  /*1690*/  @P1 BRA `(.L_x_20) ;  /* 0x0000000000401947 */ /* 0x000fea0003800000 */
[----:B-1----:R-:W-:Y:S01]  /*16a0*/  MOV R0, 0x0 ;  /* 0x0000000000007802 */ /* 0x002fe20000000f00 */
[----:B------:R-:W-:Y:S01]  /*16b0*/  ULDC.64 UR4, c[0x4][0x68] ;  /* 0x01001a0000047ab9 */ /* 0x000fe20000000a00 */
[----:B------:R-:W-:Y:S01]  /*16c0*/  ULDC.64 UR6, c[0x4][0x8] ;  /* 0x0100020000067ab9 */ /* 0x000fe20000000a00 */
[----:B------:R-:W-:Y:S01]  /*16d0*/  IMAD.U32 R4, RZ, RZ, UR4 ;  /* 0x00000004ff047e24 */ /* 0x000fe2000f8e00ff */
[----:B------:R1:W2:Y:S01]  /*16e0*/  LDC.64 R14, c[0x4][R0] ;  /* 0x01000000000e7b82 */ /* 0x0002a20000000a00 */
[----:B------:R-:W-:Y:S01]  /*16f0*/  IMAD.U32 R5, RZ, RZ, UR5 ;  /* 0x00000005ff057e24 */ /* 0x000fe2000f8e00ff */
[----:B------:R-:W-:Y:S01]  /*1700*/  ULDC.64 UR4, c[0x4][0x70] ;  /* 0x01001c0000047ab9 */ /* 0x000fe20000000a00 */
[----:B------:R-:W-:Y:S02]  /*1710*/  IMAD.U32 R10, RZ, RZ, UR6 ;  /* 0x00000006ff0a7e24 */ /* 0x000fe4000f8e00ff */
[----:B------:R-:W-:Y:S02]  /*1720*/  IMAD.U32 R6, RZ, RZ, UR4 ;  /* 0x00000004ff067e24 */ /* 0x000fe4000f8e00ff */
[----:B------:R-:W-:-:S02]  /*1730*/  IMAD.U32 R7, RZ, RZ, UR5 ;  /* 0x00000005ff077e24 */ /* 0x000fc4000f8e00ff */
[----:B------:R-:W-:Y:S02]  /*1740*/  IMAD.U32 R11, RZ, RZ, UR7 ;  /* 0x00000007ff0b7e24 */ /* 0x000fe4000f8e00ff */
[----:B------:R-:W-:Y:S02]  /*1750*/  IMAD.MOV.U32 R8, RZ, RZ, 0x1e1 ;  /* 0x000001e1ff087424 */ /* 0x000fe400078e00ff */
[----:B0-----:R-:W-:Y:S02]  /*1760*/  IMAD.MOV.U32 R12, RZ, RZ, 0x1 ;  /* 0x00000001ff0c7424 */ /* 0x001fe400078e00ff */
[----:B-1----:R-:W-:-:S07]  /*1770*/  IMAD.MOV.U32 R13, RZ, RZ, RZ ;  /* 0x000000ffff0d7224 */ /* 0x002fce00078e00ff */
[----:B------:R-:W-:-:S07]  /*1780*/  LEPC R20, `(.L_x_20) ;  /* 0x000000001014794e */ /* 0x000fce0000000000 */
[----:B--2--5:R-:W-:Y:S05]  /*1790*/  CALL.ABS.NOINC R14 ;  /* 0x000000000e007343 */ /* 0x024fea0003c00000 */
.L_x_20:
[----:B------:R-:W-:-:S13]  /*17a0*/  ISETP.NE.AND P0, PT, R176, 0x3, PT ;  /* 0x00000003b000780c */ /* 0x000fda0003f05270 */
[----:B------:R-:W-:Y:S05]  /*17b0*/  @!P0 BRA `(.L_x_21) ;  /* 0x0000000000048947 */ /* 0x000fea0003800000 */
[----:B------:R-:W-:Y:S01]  /*17c0*/  BPT.TRAP 0x1 ;  /* 0x000000040000795c */ /* 0x000fe20000300000 */
.L_x_21:
[----:B------:R-:W-:Y:S02]  /*17d0*/  IMAD.U32 R3, RZ, RZ, UR38 ;  /* 0x00000026ff037e24 */ /* 0x000fe4000f8e00ff */
[----:B-1----:R-:W-:-:S03]  /*17e0*/  IMAD.U32 R0, RZ, RZ, UR39 ;  /* 0x00000027ff007e24 */ /* 0x002fc6000f8e00ff */
[----:B------:R-:W-:Y:S02]  /*17f0*/  LEA R3, R3, UR41, 0x3 ;  /* 0x0000002903037c11 */ /* 0x000fe4000f8e18ff */
[----:B------:R-:W-:-:S04]  /*1800*/  SHF.L.U32 R0, R0, 0x1f, RZ ;  /* 0x0000001f00007819 */ /* 0x000fc800000006ff */
[----:B------:R1:W2:Y:S01]  /*1810*/  SYNCS.PHASECHK.TRANS64.TRYWAIT P1, [R3+URZ], R0 ;  /* 0x00000000030075a7 */ /* 0x0002a2000802017f */
[----:B------:R-:W-:Y:S05]  /*1820*/  @!P0 BRA `(.L_x_22) ;  /* 0x0000000000048947 */ /* 0x000fea0003800000 */
[----:B------:R-:W-:Y:S01]  /*1830*/  BPT.TRAP 0x1 ;  /* 0x000000040000795c */ /* 0x000fe20000300000 */
.L_x_22:
[----:B------:R-:W-:-:S05]  /*1840*/  IMAD.U32 R4, RZ, RZ, UR43 ;  /* 0x0000002bff047e24 */ /* 0x000fca000f8e00ff */
[----:B------:R-:W-:Y:S01]  /*1850*/  ISETP.GE.AND P2, PT, R4, 0x1, PT ;  /* 0x000000010400780c */ /* 0x000fe20003f46270 */
[----:B--2---:R-:W-:-:S12]  /*1860*/  @P1 BRA `(.L_x_23) ;  /* 0x0000000000081947 */ /* 0x004fd80003800000 */
[----:B------:R-:W2:Y:S02]  /*1870*/  SYNCS.PHASECHK.TRANS64.TRYWAIT P1, [R3+URZ], R0 ;  /* 0x00000000030075a7 */ /* 0x000ea4000802017f */
[----:B--2---:R-:W-:Y:S05]  /*1880*/  @!P1 BRA `(.L_x_24) ;  /* 0x0000009c008c9947 */ /* 0x004fea0003800000 */
.L_x_23:
[----:B------:R-:W-:Y:S05]  /*1890*/  WARPSYNC.ALL ;  /* 0x0000000000007948 */ /* 0x000fea0003800000 */
[----:B------:R-:W-:Y:S01]  /*18a0*/  UIADD3 UR4, UR41, 0x180, URZ ;  /* 0x0000018029047890 */ /* 0x000fe2000fffe03f */
[----:B------:R-:W-:Y:S01]  /*18b0*/  WARPGROUP.ARRIVE ;  /* 0x00000000000079c5 */ /* 0x000fe20000000000 */
[----:B------:R-:W-:Y:S02]  /*18c0*/  UIADD3 UR5, UR41, 0xa180, URZ ;  /* 0x0000a18029057890 */ /* 0x000fe4000fffe03f */
[----:B------:R-:W-:Y:S02]  /*18d0*/  USHF.R.U32.HI UR4, URZ, 0x4, UR4 ;  /* 0x000000043f047899 */ /* 0x000fe40008011604 */
[----:B------:R-:W-:-:S02]  /*18e0*/  USHF.R.U32.HI UR5, URZ, 0x4, UR5 ;  /* 0x000000043f057899 */ /* 0x000fc40008011605 */
[----:B------:R-:W-:Y:S02]  /*18f0*/  ULOP3.LUT UR4, UR4, 0x3fff, URZ, 0xc0, !UPT ;  /* 0x00003fff04047892 */ /* 0x000fe4000f8ec03f */
[----:B------:R-:W-:Y:S02]  /*1900*/  ULOP3.LUT UR5, UR5, 0x3fff, URZ, 0xc0, !UPT ;  /* 0x00003fff05057892 */ /* 0x000fe4000f8ec03f */
[----:B------:R-:W-:Y:S02]  /*1910*/  ULOP3.LUT UR8, UR4, 0x10000, URZ, 0xfc, !UPT ;  /* 0x0001000004087892 */ /* 0x000fe4000f8efc3f */
[----:B------:R-:W-:Y:S02]  /*1920*/  ULOP3.LUT UR9, UR5, 0x10000, URZ, 0xfc, !UPT ;  /* 0x0001000005097892 */ /* 0x000fe4000f8efc3f */
[----:B------:R-:W-:Y:S02]  /*1930*/  ULEA UR10, UR38, UR8, 0x9 ;  /* 0x00000008260a7291 */ /* 0x000fe4000f8e483f */
[----:B------:R-:W-:Y:S01]  /*1940*/  ULEA UR11, UR38, UR9, 0xb ;  /* 0x00000009260b7291 */ /* 0x000fe2000f8e583f */
[----:B------:R-:W-:Y:S01]  /*1950*/  UMOV UR5, 0x40000040 ;  /* 0x4000004000057882 */ /* 0x000fe20000000000 */
[----:B------:R-:W-:-:S03]  /*1960*/  UMOV UR7, 0x40000040 ;  /* 0x4000004000077882 */ /* 0x000fc60000000000 */
[----:B------:R-:W-:Y:S02]  /*1970*/  UMOV UR4, UR10 ;  /* 0x0000000a00047c82 */ /* 0x000fe40008000000 */
[----:B------:R-:W-:Y:S02]  /*1980*/  UMOV UR6, UR11 ;  /* 0x0000000b00067c82 */ /* 0x000fe40008000000 */
[----:B------:R-:W-:Y:S01]  /*1990*/  HGMMA.64x256x8.F32.TF32 R24, gdesc[UR4], RZ, !UPT, gsb0 ;  /* 0x07e00000041879f0 */ /* 0x000fe2000c0028ff */
[----:B------:R-:W-:Y:S02]  /*19a0*/  UIADD3 UR4, UR10, 0x2, URZ ;  /* 0x000000020a047890 */ /* 0x000fe4000fffe03f */
[----:B------:R-:W-:Y:S01]  /*19b0*/  UIADD3 UR6, UR11, 0x2, URZ ;  /* 0x000000020b067890 */ /* 0x000fe2000fffe03f */
[----:B------:R-:W-:Y:S01]  /*19c0*/  UMOV UR5, 0x40000040 ;  /* 0x4000004000057882 */ /* 0x000fe20000000000 */
[----:B------:R-:W-:Y:S01]  /*19d0*/  UMOV UR7, 0x40000040 ;  /* 0x4000004000077882 */ /* 0x000fe20000000000 */
[----:B------:R-:W-:-:S02]  /*19e0*/  WARPGROUP.DEPBAR.LE gsb0, 0x0 ;  /* 0x00008000000079c5 */ /* 0x000fc40000010000 */
[----:B------:R-:W-:-:S15]  /*19f0*/  WARPGROUP.ARRIVE ;  /* 0x00000000000079c5 */ /* 0x000fde0000000000 */
[----:B------:R-:W-:-:S05]  /*1a00*/  NOP ;  /* 0x0000000000007918 */ /* 0x000fca0000000000 */
[----:B------:R-:W-:Y:S01]  /*1a10*/  HGMMA.64x256x8.F32.TF32 R24, gdesc[UR4], R24, gsb0 ;  /* 0x07e00000041879f0 */ /* 0x000fe20008002818 */
[----:B------:R-:W-:Y:S02]  /*1a20*/  UIADD3 UR4, UR10, 0x4, URZ ;  /* 0x000000040a047890 */ /* 0x000fe4000fffe03f */
[----:B------:R-:W-:Y:S01]  /*1a30*/  UIADD3 UR6, UR11, 0x4, URZ ;  /* 0x000000040b067890 */ /* 0x000fe2000fffe03f */
[----:B------:R-:W-:Y:S01]  /*1a40*/  UMOV UR5, 0x40000040 ;  /* 0x4000004000057882 */ /* 0x000fe20000000000 */
[----:B------:R-:W-:Y:S01]  /*1a50*/  UMOV UR7, 0x40000040 ;  /* 0x4000004000077882 */ /* 0x000fe20000000000 */
[----:B------:R-:W-:Y:S02]  /*1a60*/  WARPGROUP.DEPBAR.LE gsb0, 0x0 ;  /* 0x00008000000079c5 */ /* 0x000fe40000010000 */
        /* <DEDUP_REMOVED lines=10> */
[----:B------:R-:W-:Y:S03]  /*1b10*/  HGMMA.64x256x8.F32.TF32 R24, gdesc[UR4], R24, gsb0 ;  /* 0x07e00000041879f0 */ /* 0x000fe60008002818 */
[----:B------:R-:W-:Y:S02]  /*1b20*/  WARPGROUP.DEPBAR.LE gsb0, 0x0 ;  /* 0x00008000000079c5 */ /* 0x000fe40000010000 */
[----:B------:R-:W-:Y:S05]  /*1b30*/  @!P2 BRA `(.L_x_25) ;  /* 0x000000040020a947 */ /* 0x000fea0003800000 */
[----:B------:R-:W-:Y:S01]  /*1b40*/  UIADD3 UR4, UR38, 0x1, URZ ;  /* 0x0000000126047890 */ /* 0x000fe2000fffe03f */
[----:B-12---:R-:W-:Y:S02]  /*1b50*/  IMAD.U32 R0, RZ, RZ, UR43 ;  /* 0x0000002bff007e24 */ /* 0x006fe4000f8e00ff */
[----:B------:R-:W-:Y:S01]  /*1b60*/  IMAD.U32 R3, RZ, RZ, UR38 ;  /* 0x00000026ff037e24 */ /* 0x000fe2000f8e00ff */
[----:B------:R-:W-:-:S04]  /*1b70*/  UISETP.NE.AND UP0, UPT, UR4, 0x5, UPT ;  /* 0x000000050400788c */ /* 0x000fc8000bf05270 */
[----:B------:R-:W-:Y:S02]  /*1b80*/  USEL UR5, URZ, 0x1, UP0 ;  /* 0x000000013f057887 */ /* 0x000fe40008000000 */
[----:B------:R-:W-:Y:S02]  /*1b90*/  USEL UR10, UR4, URZ, UP0 ;  /* 0x0000003f040a7287 */ /* 0x000fe40008000000 */
[----:B------:R-:W-:-:S06]  /*1ba0*/  ULOP3.LUT UR5, UR39, UR5, URZ, 0x3c, !UPT ;  /* 0x0000000527057292 */ /* 0x000fcc000f8e3c3f */
[----:B------:R-:W-:-:S07]  /*1bb0*/  IMAD.U32 R6, RZ, RZ, UR5 ;  /* 0x00000005ff067e24 */ /* 0x000fce000f8e00ff */
.L_x_32:
[----:B------:R-:W-:Y:S05]  /*1bc0*/  @!P0 BRA `(.L_x_26) ;  /* 0x0000000000048947 */ /* 0x000fea0003800000 */
[----:B------:R-:W-:Y:S01]  /*1bd0*/  BPT.TRAP 0x1 ;  /* 0x000000040000795c */ /* 0x000fe20000300000 */
.L_x_26:
[----:B------:R-:W-:Y:S01]  /*1be0*/  ULEA UR4, UR10, UR41, 0x3 ;  /* 0x000000290a047291 */ /* 0x000fe2000f8e183f */
[----:B------:R-:W-:-:S08]  /*1bf0*/  SHF.L.U32 R4, R6, 0x1f, RZ ;  /* 0x0000001f06047819 */ /* 0x000fd000000006ff */
[----:B------:R1:W2:Y:S01]  /*1c00*/  SYNCS.PHASECHK.TRANS64.TRYWAIT P1, [UR4], R4 ;  /* 0x00000004ff0075a7 */ /* 0x0002a20008020144 */
[----:B------:R-:W-:Y:S05]  /*1c10*/  @!P0 BRA `(.L_x_27) ;  /* 0x0000000000048947 */ /* 0x000fea0003800000 */
[----:B------:R-:W-:Y:S01]  /*1c20*/  BPT.TRAP 0x1 ;  /* 0x000000040000795c */ /* 0x000fe20000300000 */
.L_x_27:
[----:B--2---:R-:W-:Y:S05]  /*1c30*/  @P1 BRA `(.L_x_28) ;  /* 0x0000000000081947 */ /* 0x004fea0003800000 */
[----:B------:R-:W2:Y:S02]  /*1c40*/  SYNCS.PHASECHK.TRANS64.TRYWAIT P1, [UR4], R4 ;  /* 0x00000004ff0075a7 */ /* 0x000ea40008020144 */
[----:B--2---:R-:W-:Y:S05]  /*1c50*/  @!P1 BRA `(.L_x_29) ;  /* 0x0000009800ac9947 */ /* 0x004fea0003800000 */
.L_x_28:
[----:B------:R-:W-:Y:S01]  /*1c60*/  ULEA UR11, UR10, UR8, 0x9 ;  /* 0x000000080a0b7291 */ /* 0x000fe2000f8e483f */
[----:B------:R-:W-:Y:S01]  /*1c70*/  WARPGROUP.ARRIVE ;  /* 0x00000000000079c5 */ /* 0x000fe20000000000 */
[----:B------:R-:W-:Y:S01]  /*1c80*/  ULEA UR12, UR10, UR9, 0xb ;  /* 0x000000090a0c7291 */ /* 0x000fe2000f8e583f */
[----:B------:R-:W-:Y:S01]  /*1c90*/  UMOV UR5, 0x40000040 ;  /* 0x4000004000057882 */ /* 0x000fe20000000000 */
[----:B------:R-:W-:-:S03]  /*1ca0*/  UMOV UR7, 0x40000040 ;  /* 0x4000004000077882 */ /* 0x000fc60000000000 */
[----:B------:R-:W-:Y:S02]  /*1cb0*/  UMOV UR4, UR11 ;  /* 0x0000000b00047c82 */ /* 0x000fe40008000000 */
[----:B------:R-:W-:Y:S02]  /*1cc0*/  UMOV UR6, UR12 ;  /* 0x0000000c00067c82 */ /* 0x000fe40008000000 */
[----:B------:R-:W-:Y:S01]  /*1cd0*/  HGMMA.64x256x8.F32.TF32 R24, gdesc[UR4], R24, gsb0 ;  /* 0x07e00000041879f0 */ /* 0x000fe20008002818 */
        /* <DEDUP_REMOVED lines=26> */
[----:B------:R-:W-:Y:S01]  /*1e80*/  BPT.TRAP 0x1 ;  /* 0x000000040000795c */ /* 0x000fe20000300000 */
.L_x_30:
[----:B------:R-:W-:-:S13]  /*1e90*/  ISETP.NE.AND P1, PT, R155, RZ, PT ;  /* 0x000000ff9b00720c */ /* 0x000fda0003f25270 */
[----:B-12---:R-:W-:-:S05]  /*1ea0*/  @P1 LEA R4, R3, UR41, 0x3 ;  /* 0x0000002903041c11 */ /* 0x006fca000f8e18ff */
[----:B------:R-:W-:-:S05]  /*1eb0*/  @P1 VIADD R5, R4, 0x28 ;  /* 0x0000002804051836 */ /* 0x000fca0000000000 */
[----:B------:R-:W-:-:S04]  /*1ec0*/  @P1 PRMT R5, R152, 0x654, R5 ;  /* 0x0000065498051816 */ /* 0x000fc80000000005 */
[----:B------:R1:W-:Y:S01]  /*1ed0*/  @P1 SYNCS.ARRIVE.TRANS64.RED.A1T0 RZ, [R5+URZ], RZ ;  /* 0x000000ff05ff19a7 */ /* 0x0003e2000810043f */
[----:B------:R-:W-:-:S13]  /*1ee0*/  ISETP.GT.U32.AND P1, PT, R16, 0x1, PT ;  /* 0x000000011000780c */ /* 0x000fda0003f24070 */
[----:B-1----:R-:W-:Y:S05]  /*1ef0*/  @P1 BRA `(.L_x_31) ;  /* 0x0000000000041947 */ /* 0x002fea0003800000 */
[----:B------:R-:W-:Y:S01]  /*1f00*/  BPT.TRAP 0x1 ;  /* 0x000000040000795c */ /* 0x000fe20000300000 */
.L_x_31:
[----:B------:R-:W-:Y:S01]  /*1f10*/  UIADD3 UR10, UR10, 0x1, URZ ;  /* 0x000000010a0a7890 */ /* 0x000fe2000fffe03f */
[C---:B------:R-:W-:Y:S01]  /*1f20*/  ISETP.GT.AND P2, PT, R0.reuse, 0x1, PT ;  /* 0x000000010000780c */ /* 0x040fe20003f44270 */
[----:B------:R-:W-:Y:S02]  /*1f30*/  VIADD R3, R3, 0x1 ;  /* 0x0000000103037836 */ /* 0x000fe40000000000 */
[----:B------:R-:W-:Y:S01]  /*1f40*/  UISETP.NE.AND UP0, UPT, UR10, 0x5, UPT ;  /* 0x000000050a00788c */ /* 0x000fe2000bf05270 */
[----:B------:R-:W-:Y:S02]  /*1f50*/  VIADD R0, R0, 0xffffffff ;  /* 0xffffffff00007836 */ /* 0x000fe40000000000 */
[C---:B------:R-:W-:Y:S01]  /*1f60*/  ISETP.NE.AND P1, PT, R3.reuse, 0x5, PT ;  /* 0x000000050300780c */ /* 0x040fe20003f25270 */
[----:B------:R-:W-:Y:S02]  /*1f70*/  USEL UR4, URZ, 0x1, UP0 ;  /* 0x000000013f047887 */ /* 0x000fe40008000000 */
[----:B------:R-:W-:Y:S01]  /*1f80*/  USEL UR10, UR10, URZ, UP0 ;  /* 0x0000003f0a0a7287 */ /* 0x000fe20008000000 */
[----:B------:R-:W-:-:S03]  /*1f90*/  SEL R3, R3, RZ, P1 ;  /* 0x000000ff03037207 */ /* 0x000fc60000800000 */
[----:B------:R-:W-:Y:S01]  /*1fa0*/  LOP3.LUT R6, R6, UR4, RZ, 0x3c, !PT ;  /* 0x0000000406067c12 */ /* 0x000fe2000f8e3cff */
[----:B------:R-:W-:Y:S07]  /*1fb0*/  @P2 BRA `(.L_x_32) ;  /* 0xfffffffc00002947 */ /* 0x000fee000383ffff */
.L_x_25:
[----:B-12---:R-:W1:Y:S01]  /*1fc0*/  LDC R0, c[0x0][0x28c] ;  /* 0x0000a300ff007b82 */ /* 0x006e620000000800 */
[----:B------:R2:W-:Y:S01]  /*1fd0*/  SYNCS.ARRIVE.TRANS64.A1T0 RZ, [R160+UR45], RZ ;  /* 0x000000ffa0ff79a7 */ /* 0x0005e2000810002d */
[----:B-1----:R-:W-:-:S13]  /*1fe0*/  ISETP.GE.AND P1, PT, R0, 0x1, PT ;  /* 0x000000010000780c */ /* 0x002fda0003f26270 */
[----:B--2---:R-:W-:Y:S05]  /*1ff0*/  @!P1 BRA `(.L_x_33) ;  /* 0x0000000000449947 */ /* 0x004fea0003800000 */
[----:B------:R-:W-:Y:S05]  /*2000*/  @!P0 BRA `(.L_x_34) ;  /* 0x0000000000048947 */ /* 0x000fea0003800000 */
[----:B------:R-:W-:Y:S01]  /*2010*/  BPT.TRAP 0x1 ;  /* 0x000000040000795c */ /* 0x000fe20000300000 */
.L_x_34:
[----:B------:R-:W-:-:S13]  /*2020*/  ISETP.NE.AND P0, PT, R155, RZ, PT ;  /* 0x000000ff9b00720c */ /* 0x000fda0003f05270 */
[----:B------:R-:W-:-:S05]  /*2030*/  VOTEU.ANY UP0, P0 ;  /* 0x00000000003f7886 */ /* 0x000fca0000000100 */
[----:B------:R-:W-:-:S06]  /*2040*/  @UP0 UIADD3 UR4, UR43, UR38, URZ ;  /* 0x000000262b040290 */ /* 0x000fcc000fffe03f */
[----:B------:R-:W-:Y:S02]  /*2050*/  IMAD.U32 R4, RZ, RZ, UR4 ;  /* 0x00000004ff047e24 */ /* 0x000fe4000f8e00ff */
[----:B------:R-:W-:Y:S02]  /*2060*/  IMAD.U32 R3, RZ, RZ, UR4 ;  /* 0x00000004ff037e24 */ /* 0x000fe4000f8e00ff */
[----:B------:R-:W-:-:S05]  /*2070*/  @P0 IMAD.WIDE.U32 R4, R4, -0x33333333, RZ ;  /* 0xcccccccd04040825 */ /* 0x000fca00078e00ff */
[----:B------:R-:W-:-:S05]  /*2080*/  @P0 SHF.R.U32.HI R0, RZ, 0x2, R5 ;  /* 0x00000002ff000819 */ /* 0x000fca0000011605 */
[----:B------:R-:W-:-:S05]  /*2090*/  @P0 IMAD R0, R0, -0x5, R3 ;  /* 0xfffffffb00000824 */ /* 0x000fca00078e0203 */
[----:B------:R-:W-:-:S05]  /*20a0*/  @P0 LEA R0, R0, UR41, 0x3 ;  /* 0x0000002900000c11 */ /* 0x000fca000f8e18ff */
[----:B------:R-:W-:-:S05]  /*20b0*/  @P0 VIADD R3, R0, 0x28 ;  /* 0x0000002800030836 */ /* 0x000fca0000000000 */
[----:B------:R-:W-:-:S04]  /*20c0*/  @P0 PRMT R3, R152, 0x654, R3 ;  /* 0x0000065498030816 */ /* 0x000fc80000000003 */
[----:B------:R1:W-:Y:S01]  /*20d0*/  @P0 SYNCS.ARRIVE.TRANS64.RED.A1T0 RZ, [R3+URZ], RZ ;  /* 0x000000ff03ff09a7 */ /* 0x0003e2000810043f */
[----:B------:R-:W-:-:S13]  /*20e0*/  ISETP.GT.U32.AND P0, PT, R16, 0x1, PT ;  /* 0x000000011000780c */ /* 0x000fda0003f04070 */
[----:B-1----:R-:W-:Y:S05]  /*20f0*/  @P0 BRA `(.L_x_33) ;  /* 0x0000000000040947 */ /* 0x002fea0003800000 */
[----:B------:R-:W-:Y:S01]  /*2100*/  BPT.TRAP 0x1 ;  /* 0x000000040000795c */ /* 0x000fe20000300000 */
.L_x_33:
[----:B------:R-:W-:Y:S01]  /*2110*/  SHF.L.U32 R0, R177, 0x1f, RZ ;  /* 0x0000001fb1007819 */ /* 0x000fe200000006ff */
[----:B------:R-:W-:Y:S01]  /*2120*/  UIADD3 UR38, UR44, UR38, URZ ;  /* 0x000000262c267290 */ /* 0x000fe2000fffe03f */
[----:B------:R-:W1:Y:S01]  /*2130*/  LDC R7, c[0x0][0x288] ;  /* 0x0000a200ff077b82 */ /* 0x000e620000000800 */
[----:B------:R-:W-:Y:S01]  /*2140*/  UISETP.GE.U32.AND UP1, UPT, UR44, 0x5, UPT ;  /* 0x000000052c00788c */ /* 0x000fe2000bf26070 */
[----:B------:R-:W-:Y:S01]  /*2150*/  IMAD.SHL.U32 R8, R158, 0x2, RZ ;  /* 0x000000029e087824 */ /* 0x000fe200078e00ff */
[----:B------:R-:W-:Y:S02]  /*2160*/  UISETP.GT.U32.AND UP0, UPT, UR38, 0x4, UPT ;  /* 0x000000042600788c */ /* 0x000fe4000bf04070 */
[----:B------:R-:W-:Y:S02]  /*2170*/  UIMAD.WIDE.U32 UR4, UR38, -0x33333333, URZ ;  /* 0xcccccccd260478a5 */ /* 0x000fe4000f8e003f */
[----:B------:R-:W-:Y:S01]  /*2180*/  UISETP.LT.U32.AND UP0, UPT, UR44, 0x5, UP0 ;  /* 0x000000052c00788c */ /* 0x000fe20008701070 */
[----:B------:R-:W2:Y:S01]  /*2190*/  SYNCS.PHASECHK.TRANS64.TRYWAIT P0, [R159+UR42+0x10], R0 ;  /* 0x000010009f0075a7 */ /* 0x000ea2000800016a */
[----:B------:R-:W-:Y:S01]  /*21a0*/  USHF.R.U32.HI UR4, URZ, 0x2, UR5 ;  /* 0x000000023f047899 */ /* 0x000fe20008011605 */
[----:B------:R-:W-:Y:S01]  /*21b0*/  SHF.R.S32.HI R9, RZ, 0x1f, R8 ;  /* 0x0000001fff097819 */ /* 0x000fe20000011408 */
[----:B------:R-:W-:-:S02]  /*21c0*/  USEL UR6, URZ, 0x1, !UP0 ;  /* 0x000000013f067887 */ /* 0x000fc4000c000000 */
[----:B------:R-:W-:Y:S02]  /*21d0*/  UIMAD UR38, UR4, -0x5, UR38 ;  /* 0xfffffffb042678a4 */ /* 0x000fe4000f8e0226 */
[----:B------:R-:W-:-:S04]  /*21e0*/  ULOP3.LUT UR39, UR39, UR6, URZ, 0x3c, !UPT ;  /* 0x0000000627277292 */ /* 0x000fc8000f8e3c3f */
[----:B------:R-:W-:Y:S01]  /*21f0*/  @UP1 ULOP3.LUT UR39, UR39, 0x1, UR4, 0x78, !UPT ;  /* 0x0000000127271892 */ /* 0x000fe2000f8e7804 */
[----:B-12---:R-:W-:Y:S11]  /*2200*/  @!P0 BRA `(.L_x_35) ;  /* 0x0000009400588947 */ /* 0x006ff60003800000 */
.L_x_318:
[----:B------:R-:W-:Y:S01]  /*2210*/  IMAD.SHL.U32 R6, R19, 0x40, RZ ;  /* 0x0000004013067824 */ /* 0x000fe200078e00ff */
[----:B------:R-:W-:Y:S01]  /*2220*/  ULDC UR6, c[0x0][0x284] ;  /* 0x0000a10000067ab9 */ /* 0x000fe20000000800 */
[----:B0-----:R-:W-:Y:S01]  /*2230*/  IMAD.SHL.U32 R12, R22, 0x100, RZ ;  /* 0x00000100160c7824 */ /* 0x001fe200078e00ff */
[----:B------:R-:W-:Y:S01]  /*2240*/  SHF.R.S32.HI R167, RZ, 0x1f, R2 ;  /* 0x0000001fffa77819 */ /* 0x000fe20000011402 */
[----:B------:R-:W-:Y:S01]  /*2250*/  ULDC.64 UR4, c[0x0][0x5d0] ;  /* 0x0001740000047ab9 */ /* 0x000fe20000000a00 */
[----:B------:R-:W-:Y:S01]  /*2260*/  ISETP.GE.AND P0, PT, R6, UR6, PT ;  /* 0x0000000606007c0c */ /* 0x000fe2000bf06270 */
[----:B------:R-:W-:Y:S01]  /*2270*/  IMAD.WIDE.U32 R4, R2, UR4, R8 ;  /* 0x0000000402047c25 */ /* 0x000fe2000f8e0008 */
[----:B------:R-:W-:Y:S02]  /*2280*/  SHF.R.S32.HI R13, RZ, 0x1f, R12 ;  /* 0x0000001fff0d7819 */ /* 0x000fe4000001140c */
[C---:B------:R-:W-:Y:S01]  /*2290*/  ISETP.GE.OR P0, PT, R12.reuse, R7, P0 ;  /* 0x000000070c00720c */ /* 0x040fe20000706670 */
[----:B------:R-:W-:Y:S01]  /*22a0*/  IMAD R3, R167, UR4, RZ ;  /* 0x00000004a7037c24 */ /* 0x000fe2000f8e02ff */
[----:B------:R-:W-:-:S03]  /*22b0*/  IADD3 R168, P1, R12, R4, RZ ;  /* 0x000000040ca87210 */ /* 0x000fc60007f3e0ff */
[----:B------:R-:W-:-:S05]  /*22c0*/  IMAD R3, R2, UR5, R3 ;  /* 0x0000000502037c24 */ /* 0x000fca000f8e0203 */
[----:B------:R-:W-:-:S03]  /*22d0*/  IADD3.X R169, R13, R5, R3, P1, !PT ;  /* 0x000000050da97210 */ /* 0x000fc60000ffe403 */
[----:B------:R-:W-:Y:S05]  /*22e0*/  @P0 BRA `(.L_x_36) ;  /* 0x0000007800f80947 */ /* 0x000fea0003800000 */
[----:B------:R-:W0:Y:S01]  /*22f0*/  LDC.64 R10, c[0x0][0x5c8] ;  /* 0x00017200ff0a7b82 */ /* 0x000e220000000a00 */
[----:B-----5:R-:W-:Y:S01]  /*2300*/  FSETP.NEU.AND P0, PT, R154, RZ, PT ;  /* 0x000000ff9a00720b */ /* 0x020fe20003f0d000 */
[----:B------:R-:W-:Y:S01]  /*2310*/  IMAD R3, R158, -0x2, R7 ;  /* 0xfffffffe9e037824 */ /* 0x000fe200078e0207 */
[----:B------:R-:W-:Y:S01]  /*2320*/  BSSY B0, `(.L_x_36) ;  /* 0x00007ba000007945 */ /* 0x000fe20003800000 */
[----:B------:R-:W-:-:S04]  /*2330*/  IMAD.WIDE R164, R19, 0x40, R156 ;  /* 0x0000004013a47825 */ /* 0x000fc800078e029c */
[----:B-1----:R-:W-:Y:S02]  /*2340*/  IMAD.IADD R0, R3, 0x1, -R12 ;  /* 0x0000000103007824 */ /* 0x002fe400078e0a0c */
[----:B------:R-:W-:-:S03]  /*2350*/  IMAD.IADD R3, R163, 0x1, -R6 ;  /* 0x00000001a3037824 */ /* 0x000fc600078e0a06 */
[----:B------:R-:W-:-:S04]  /*2360*/  ISETP.GT.AND P2, PT, R0, RZ, PT ;  /* 0x000000ff0000720c */ /* 0x000fc80003f44270 */
[----:B------:R-:W-:Y:S01]  /*2370*/  ISETP.GT.AND P4, PT, R3, RZ, P2 ;  /* 0x000000ff0300720c */ /* 0x000fe20001784270 */
[-C--:B0-----:R-:W-:Y:S02]  /*2380*/  IMAD R4, R165, R10.reuse, RZ ;  /* 0x0000000aa5047224 */ /* 0x081fe400078e02ff */
[----:B------:R-:W-:-:S04]  /*2390*/  IMAD.WIDE.U32 R168, R164, R10, R168 ;  /* 0x0000000aa4a87225 */ /* 0x000fc800078e00a8 */
[----:B------:R-:W-:-:S04]  /*23a0*/  IMAD R5, R164, R11, R4 ;  /* 0x0000000ba4057224 */ /* 0x000fc800078e0204 */
[----:B------:R-:W-:Y:S01]  /*23b0*/  IMAD.IADD R179, R169, 0x1, R5 ;  /* 0x00000001a9b37824 */ /* 0x000fe200078e0205 */
[----:B------:R-:W-:Y:S06]  /*23c0*/  @!P0 BRA `(.L_x_37) ;  /* 0x0000005400948947 */ /* 0x000fec0003800000 */
[----:B------:R-:W0:Y:S01]  /*23d0*/  LDC.64 R20, c[0x0][0x5b8] ;  /* 0x00016e00ff147b82 */ /* 0x000e220000000a00 */
[----:B------:R-:W-:-:S07]  /*23e0*/  ULDC.64 UR4, c[0x0][0x5c0] ;  /* 0x0001700000047ab9 */ /* 0x000fce0000000a00 */
[----:B------:R-:W1:Y:S08]  /*23f0*/  LDC.64 R170, c[0x0][0x5b0] ;  /* 0x00016c00ffaa7b82 */ /* 0x000e700000000a00 */
[----:B------:R-:W2:Y:S01]  /*2400*/  LDC.64 R14, c[0x0][0x5a8] ;  /* 0x00016a00ff0e7b82 */ /* 0x000ea20000000a00 */
[-C--:B0-----:R-:W-:Y:S02]  /*2410*/  IMAD R6, R167, R20.reuse, RZ ;  /* 0x00000014a7067224 */ /* 0x081fe400078e02ff */
[----:B------:R-:W-:-:S04]  /*2420*/  IMAD.WIDE.U32 R4, R2, R20, R8 ;  /* 0x0000001402047225 */ /* 0x000fc800078e0008 */
[----:B------:R-:W-:Y:S01]  /*2430*/  IMAD R169, R2, R21, R6 ;  /* 0x0000001502a97224 */ /* 0x000fe200078e0206 */
[----:B------:R-:W-:Y:S01]  /*2440*/  IADD3 R166, P0, R12, R4, RZ ;  /* 0x000000040ca67210 */ /* 0x000fe20007f1e0ff */
[----:B-1----:R-:W-:-:S03]  /*2450*/  IMAD R4, R165, R170, RZ ;  /* 0x000000aaa5047224 */ /* 0x002fc600078e02ff */
[----:B------:R-:W-:Y:S01]  /*2460*/  IADD3.X R167, R13, R5, R169, P0, !PT ;  /* 0x000000050da77210 */ /* 0x000fe200007fe4a9 */
[C---:B------:R-:W-:Y:S02]  /*2470*/  IMAD R165, R164.reuse, R171, R4 ;  /* 0x000000aba4a57224 */ /* 0x040fe400078e0204 */
[----:B------:R-:W-:-:S04]  /*2480*/  IMAD.WIDE.U32 R4, R164, R170, R166 ;  /* 0x000000aaa4047225 */ /* 0x000fc800078e00a6 */
[----:B------:R-:W-:Y:S01]  /*2490*/  IMAD.IADD R5, R5, 0x1, R165 ;  /* 0x0000000105057824 */ /* 0x000fe200078e02a5 */
[----:B--2---:R-:W-:-:S04]  /*24a0*/  LEA R6, P0, R4, R14, 0x2 ;  /* 0x0000000e04067211 */ /* 0x004fc800078010ff */
[----:B------:R-:W-:-:S05]  /*24b0*/  LEA.HI.X R7, R4, R15, R5, 0x2, P0 ;  /* 0x0000000f04077211 */ /* 0x000fca00000f1405 */
[----:B------:R0:W2:Y:S01]  /*24c0*/  @P4 LDG.E.LTC128B R19, desc[UR36][R6.64] ;  /* 0x0000002406134981 */ /* 0x0000a2000c1e1920 */
[----:B------:R-:W-:Y:S01]  /*24d0*/  IMAD.WIDE.U32 R4, R164, R170, R12 ;  /* 0x000000aaa4047225 */ /* 0x000fe200078e000c */
[C---:B------:R-:W-:Y:S01]  /*24e0*/  SHF.L.U64.HI R175, R170.reuse, 0x3, R171 ;  /* 0x00000003aaaf7819 */ /* 0x040fe200000102ab */
[----:B------:R-:W-:Y:S02]  /*24f0*/  BSSY B1, `(.L_x_38) ;  /* 0x0000014000017945 */ /* 0x000fe40003800000 */
[----:B------:R-:W-:Y:S01]  /*2500*/  IMAD.SHL.U32 R174, R170, 0x8, RZ ;  /* 0x00000008aaae7824 */ /* 0x000fe200078e00ff */
[----:B------:R-:W-:Y:S02]  /*2510*/  IADD3 R172, P0, R8, R4, RZ ;  /* 0x0000000408ac7210 */ /* 0x000fe40007f1e0ff */
[----:B------:R-:W-:Y:S01]  /*2520*/  LEA R4, P1, R168, UR4, 0x2 ;  /* 0x00000004a8047c11 */ /* 0x000fe2000f8210ff */
[----:B------:R-:W-:Y:S01]  /*2530*/  IMAD.WIDE.U32 R174, R164, R170, R174 ;  /* 0x000000aaa4ae7225 */ /* 0x000fe200078e00ae */
[----:B------:R-:W-:-:S02]  /*2540*/  IADD3.X R173, R9, R165, R5, P0, !PT ;  /* 0x000000a509ad7210 */ /* 0x000fc400007fe405 */
[----:B------:R-:W-:Y:S02]  /*2550*/  LEA.HI.X R5, R168, UR5, R179, 0x2, P1 ;  /* 0x00000005a8057c11 */ /* 0x000fe400088f14b3 */
[----:B------:R-:W-:Y:S01]  /*2560*/  ISETP.GT.AND P0, PT, R0, 0x1, PT ;  /* 0x000000010000780c */ /* 0x000fe20003f04270 */
[----:B------:R-:W-:-:S03]  /*2570*/  IMAD.WIDE.U32 R172, R2, R20, R172 ;  /* 0x0000001402ac7225 */ /* 0x000fc600078e00ac */
[----:B------:R-:W-:Y:S01]  /*2580*/  ISETP.GT.AND P1, PT, R3, RZ, P0 ;  /* 0x000000ff0300720c */ /* 0x000fe20000724270 */
[----:B0-----:R-:W-:Y:S01]  /*2590*/  IMAD.IADD R7, R169, 0x1, R173 ;  /* 0x00000001a9077824 */ /* 0x001fe200078e02ad */
[----:B------:R-:W-:-:S04]  /*25a0*/  LEA R6, P3, R172, R14, 0x2 ;  /* 0x0000000eac067211 */ /* 0x000fc800078610ff */
[----:B------:R-:W-:Y:S02]  /*25b0*/  LEA.HI.X R7, R172, R15, R7, 0x2, P3 ;  /* 0x0000000fac077211 */ /* 0x000fe400018f1407 */
[----:B--2---:R-:W-:-:S05]  /*25c0*/  LOP3.LUT R21, R19, 0xffffe000, RZ, 0xc0, !PT ;  /* 0xffffe00013157812 */ /* 0x004fca00078ec0ff */
[----:B------:R-:W-:-:S04]  /*25d0*/  FMUL R21, R21, R154 ;  /* 0x0000009a15157220 */ /* 0x000fc80000400000 */
[----:B------:R-:W-:-:S05]  /*25e0*/  FFMA R21, R24, R153, R21 ;  /* 0x0000009918157223 */ /* 0x000fca0000000015 */
[----:B------:R-:W-:-:S05]  /*25f0*/  F2FP.TF32.F32.PACK_B R21, R21 ;  /* 0x00000015ff15723e */ /* 0x000fca00024050ff */
[----:B------:R0:W-:Y:S01]  /*2600*/  @P4 STG.E desc[UR36][R4.64], R21 ;  /* 0x0000001504004986 */ /* 0x0001e2000c101924 */
[----:B------:R-:W-:Y:S05]  /*2610*/  @!P1 BRA `(.L_x_39) ;  /* 0x0000000000049947 */ /* 0x000fea0003800000 */
[----:B------:R1:W5:Y:S02]  /*2620*/  LDG.E.LTC128B R19, desc[UR36][R6.64+0x4] ;  /* 0x0000042406137981 */ /* 0x000364000c1e1920 */
.L_x_39:
[----:B------:R-:W-:Y:S05]  /*2630*/  BSYNC B1 ;  /* 0x0000000000017941 */ /* 0x000fea0003800000 */
.L_x_38:
[----:B0----5:R-:W-:Y:S01]  /*2640*/  LOP3.LUT R21, R19, 0xffffe000, RZ, 0xc0, !PT ;  /* 0xffffe00013157812 */ /* 0x021fe200078ec0ff */
[----:B------:R-:W-:Y:S01]  /*2650*/  IMAD.IADD R171, R165, 0x1, R175 ;  /* 0x00000001a5ab7824 */ /* 0x000fe200078e02af */
[----:B------:R-:W-:Y:S02]  /*2660*/  IADD3 R164, P3, R166, R174, RZ ;  /* 0x000000aea6a47210 */ /* 0x000fe40007f7e0ff */
[----:B------:R-:W-:Y:S01]  /*2670*/  ISETP.GT.AND P2, PT, R3, 0x8, P2 ;  /* 0x000000080300780c */ /* 0x000fe20001744270 */
[----:B------:R-:W-:Y:S02]  /*2680*/  FMUL R22, R21, R154 ;  /* 0x0000009a15167220 */ /* 0x000fe40000400000 */
[----:B------:R-:W-:Y:S01]  /*2690*/  IMAD.X R166, R171, 0x1, R167, P3 ;  /* 0x00000001aba67824 */ /* 0x000fe200018e06a7 */
[----:B------:R-:W-:Y:S01]  /*26a0*/  LEA R24, P3, R164, R14, 0x2 ;  /* 0x0000000ea4187211 */ /* 0x000fe200078610ff */
[----:B------:R-:W-:-:S03]  /*26b0*/  FFMA R165, R25, R153, R22 ;  /* 0x0000009919a57223 */ /* 0x000fc60000000016 */
[----:B------:R-:W-:Y:S02]  /*26c0*/  LEA.HI.X R25, R164, R15, R166, 0x2, P3 ;  /* 0x0000000fa4197211 */ /* 0x000fe400018f14a6 */
[----:B------:R-:W-:-:S05]  /*26d0*/  F2FP.TF32.F32.PACK_B R165, R165 ;  /* 0x000000a5ffa5723e */ /* 0x000fca00024050ff */
[----:B------:R0:W-:Y:S04]  /*26e0*/  @P1 STG.E desc[UR36][R4.64+0x4], R165 ;  /* 0x000004a504001986 */ /* 0x0001e8000c101924 */
[----:B------:R-:W2:Y:S01]  /*26f0*/  @P2 LDG.E.LTC128B R19, desc[UR36][R24.64] ;  /* 0x0000002418132981 */ /* 0x000ea2000c1e1920 */
[----:B------:R-:W-:Y:S01]  /*2700*/  IADD3 R8, P1, P3, R8, R174, R12 ;  /* 0x000000ae08087210 */ /* 0x000fe20007b3e00c */
[----:B------:R-:W-:Y:S01]  /*2710*/  BSSY B1, `(.L_x_40) ;  /* 0x0000011000017945 */ /* 0x000fe20003800000 */
[C---:B------:R-:W-:Y:S02]  /*2720*/  SHF.L.U64.HI R11, R10.reuse, 0x5, R11 ;  /* 0x000000050a0b7819 */ /* 0x040fe4000001020b */
[----:B------:R-:W-:Y:S02]  /*2730*/  IADD3.X R9, R9, R171, R13, P1, P3 ;  /* 0x000000ab09097210 */ /* 0x000fe40000fe640d */
[----:B------:R-:W-:-:S02]  /*2740*/  LEA R10, P1, R10, R4, 0x5 ;  /* 0x000000040a0a7211 */ /* 0x000fc400078228ff */
[----:B------:R-:W-:Y:S01]  /*2750*/  ISETP.GT.AND P0, PT, R3, 0x8, P0 ;  /* 0x000000080300780c */ /* 0x000fe20000704270 */
[----:B------:R-:W-:-:S04]  /*2760*/  IMAD.WIDE.U32 R20, R2, R20, R8 ;  /* 0x0000001402147225 */ /* 0x000fc800078e0008 */
[----:B------:R-:W-:Y:S01]  /*2770*/  IMAD.X R11, R11, 0x1, R5, P1 ;  /* 0x000000010b0b7824 */ /* 0x000fe200008e0605 */
[----:B------:R-:W-:Y:S01]  /*2780*/  LEA R8, P3, R20, R14, 0x2 ;  /* 0x0000000e14087211 */ /* 0x000fe200078610ff */
[----:B------:R-:W-:-:S05]  /*2790*/  IMAD.IADD R2, R169, 0x1, R21 ;  /* 0x00000001a9027824 */ /* 0x000fca00078e0215 */
        /* <DEDUP_REMOVED lines=8> */
.L_x_41:
[----:B------:R-:W-:Y:S05]  /*2820*/  BSYNC B1 ;  /* 0x0000000000017941 */ /* 0x000fea0003800000 */
.L_x_40:
[----:B0----5:R-:W-:Y:S01]  /*2830*/  LOP3.LUT R13, R19, 0xffffe000, RZ, 0xc0, !PT ;  /* 0xffffe000130d7812 */ /* 0x021fe200078ec0ff */
[----:B------:R-:W-:Y:S01]  /*2840*/  BSSY B1, `(.L_x_42) ;  /* 0x0000009000017945 */ /* 0x000fe20003800000 */
[----:B------:R-:W-:-:S03]  /*2850*/  ISETP.GT.AND P1, PT, R0, 0x8, PT ;  /* 0x000000080000780c */ /* 0x000fc60003f24270 */
[----:B------:R-:W-:Y:S01]  /*2860*/  FMUL R2, R13, R154 ;  /* 0x0000009a0d027220 */ /* 0x000fe20000400000 */
[----:B------:R-:W-:-:S03]  /*2870*/  ISETP.GT.AND P2, PT, R3, RZ, P1 ;  /* 0x000000ff0300720c */ /* 0x000fc60000f44270 */
[----:B------:R-:W-:-:S05]  /*2880*/  FFMA R27, R27, R153, R2 ;  /* 0x000000991b1b7223 */ /* 0x000fca0000000002 */
[----:B------:R-:W-:-:S05]  /*2890*/  F2FP.TF32.F32.PACK_B R27, R27 ;  /* 0x0000001bff1b723e */ /* 0x000fca00024050ff */
[----:B------:R0:W-:Y:S01]  /*28a0*/  @P0 STG.E desc[UR36][R10.64+0x4], R27 ;  /* 0x0000041b0a000986 */ /* 0x0001e2000c101924 */
[----:B------:R-:W-:Y:S05]  /*28b0*/  @!P2 BRA `(.L_x_43) ;  /* 0x000000000004a947 */ /* 0x000fea0003800000 */
[----:B------:R3:W5:Y:S02]  /*28c0*/  LDG.E.LTC128B R19, desc[UR36][R6.64+0x20] ;  /* 0x0000202406137981 */ /* 0x000764000c1e1920 */
.L_x_43:
[----:B------:R-:W-:Y:S05]  /*28d0*/  BSYNC B1 ;  /* 0x0000000000017941 */ /* 0x000fea0003800000 */
.L_x_42:
[----:B-----5:R-:W-:Y:S01]  /*28e0*/  LOP3.LUT R13, R19, 0xffffe000, RZ, 0xc0, !PT ;  /* 0xffffe000130d7812 */ /* 0x020fe200078ec0ff */
        /* <DEDUP_REMOVED lines=9> */
.L_x_45:
[----:B------:R-:W-:Y:S05]  /*2980*/  BSYNC B1 ;  /* 0x0000000000017941 */ /* 0x000fea0003800000 */
.L_x_44:
[----:B----45:R-:W-:Y:S01]  /*2990*/  LOP3.LUT R13, R19, 0xffffe000, RZ, 0xc0, !PT ;  /* 0xffffe000130d7812 */ /* 0x030fe200078ec0ff */
[----:B------:R-:W-:Y:S01]  /*29a0*/  BSSY B1, `(.L_x_46) ;  /* 0x0000008000017945 */ /* 0x000fe20003800000 */
[----:B------:R-:W-:-:S03]  /*29b0*/  ISETP.GT.AND P1, PT, R3, 0x8, P1 ;  /* 0x000000080300780c */ /* 0x000fc60000f24270 */
[----:B------:R-:W-:-:S04]  /*29c0*/  FMUL R2, R13, R154 ;  /* 0x0000009a0d027220 */ /* 0x000fc80000400000 */
[----:B------:R-:W-:-:S05]  /*29d0*/  FFMA R29, R29, R153, R2 ;  /* 0x000000991d1d7223 */ /* 0x000fca0000000002 */
[----:B------:R-:W-:-:S05]  /*29e0*/  F2FP.TF32.F32.PACK_B R29, R29 ;  /* 0x0000001dff1d723e */ /* 0x000fca00024050ff */
[----:B------:R4:W-:Y:S01]  /*29f0*/  @P3 STG.E desc[UR36][R4.64+0x24], R29 ;  /* 0x0000241d04003986 */ /* 0x0009e2000c101924 */
[----:B------:R-:W-:Y:S05]  /*2a00*/  @!P1 BRA `(.L_x_47) ;  /* 0x0000000000049947 */ /* 0x000fea0003800000 */
[----:B------:R0:W5:Y:S02]  /*2a10*/  LDG.E.LTC128B R19, desc[UR36][R8.64+0x20] ;  /* 0x0000202408137981 */ /* 0x000164000c1e1920 */
.L_x_47:
[----:B------:R-:W-:Y:S05]  /*2a20*/  BSYNC B1 ;  /* 0x0000000000017941 */ /* 0x000fea0003800000 */
.L_x_46:
[----:B-----5:R-:W-:Y:S01]  /*2a30*/  LOP3.LUT R13, R19, 0xffffe000, RZ, 0xc0, !PT ;  /* 0xffffe000130d7812 */ /* 0x020fe200078ec0ff */
        /* <DEDUP_REMOVED lines=8> */
.L_x_49:
[----:B------:R-:W-:Y:S05]  /*2ac0*/  BSYNC B1 ;  /* 0x0000000000017941 */ /* 0x000fea0003800000 */
.L_x_48:
        /* <DEDUP_REMOVED lines=10> */
.L_x_51:
[----:B------:R-:W-:Y:S05]  /*2b70*/  BSYNC B1 ;  /* 0x0000000000017941 */ /* 0x000fea0003800000 */
.L_x_50:
        /* <DEDUP_REMOVED lines=10> */
.L_x_53:
[----:B------:R-:W-:Y:S05]  /*2c20*/  BSYNC B1 ;  /* 0x0000000000017941 */ /* 0x000fea0003800000 */
.L_x_52:
[----:B0----5:R-:W-:Y:S01]  /*2c30*/  LOP3.LUT R13, R19, 0xffffe000, RZ, 0xc0, !PT ;  /* 0xffffe000130d7812 */ /* 0x021fe200078ec0ff */
        /* <DEDUP_REMOVED lines=8> */
.L_x_55:
[----:B------:R-:W-:Y:S05]  /*2cc0*/  BSYNC B1 ;  /* 0x0000000000017941 */ /* 0x000fea0003800000 */
.L_x_54:
        /* <DEDUP_REMOVED lines=9> */
.L_x_57:
[----:B------:R-:W-:Y:S05]  /*2d60*/  BSYNC B1 ;  /* 0x0000000000017941 */ /* 0x000fea0003800000 */
.L_x_56:
        /* <DEDUP_REMOVED lines=10> */
.L_x_59:
[----:B------:R-:W-:Y:S05]  /*2e10*/  BSYNC B1 ;  /* 0x0000000000017941 */ /* 0x000fea0003800000 */
.L_x_58:
        /* <DEDUP_REMOVED lines=10> */
.L_x_61:
[----:B------:R-:W-:Y:S05]  /*2ec0*/  BSYNC B1 ;  /* 0x0000000000017941 */ /* 0x000fea0003800000 */
.L_x_60:
        /* <DEDUP_REMOVED lines=9> */
.L_x_63:
[----:B------:R-:W-:Y:S05]  /*2f60*/  BSYNC B1 ;  /* 0x0000000000017941 */ /* 0x000fea0003800000 */
.L_x_62:
        /* <DEDUP_REMOVED lines=9> */
.L_x_65:
[----:B------:R-:W-:Y:S05]  /*3000*/  BSYNC B1 ;  /* 0x0000000000017941 */ /* 0x000fea0003800000 */
.L_x_64:
        /* <DEDUP_REMOVED lines=10> */
.L_x_67:
[----:B------:R-:W-:Y:S05]  /*30b0*/  BSYNC B1 ;  /* 0x0000000000017941 */ /* 0x000fea0003800000 */
.L_x_66:
        /* <DEDUP_REMOVED lines=10> */
.L_x_69:
[----:B------:R-:W-:Y:S05]  /*3160*/  BSYNC B1 ;  /* 0x0000000000017941 */ /* 0x000fea0003800000 */
.L_x_68:
        /* <DEDUP_REMOVED lines=9> */
.L_x_71:
[----:B------:R-:W-:Y:S05]  /*3200*/  BSYNC B1 ;  /* 0x0000000000017941 */ /* 0x000fea0003800000 */
.L_x_70:
        /* <DEDUP_REMOVED lines=9> */
.L_x_73:
[----:B------:R-:W-:Y:S05]  /*32a0*/  BSYNC B1 ;  /* 0x0000000000017941 */ /* 0x000fea0003800000 */
.L_x_72:
        /* <DEDUP_REMOVED lines=10> */
.L_x_75:
[----:B------:R-:W-:Y:S05]  /*3350*/  BSYNC B1 ;  /* 0x0000000000017941 */ /* 0x000fea0003800000 */
.L_x_74:
        /* <DEDUP_REMOVED lines=10> */
.L_x_77:
[----:B------:R-:W-:Y:S05]  /*3400*/  BSYNC B1 ;  /* 0x0000000000017941 */ /* 0x000fea0003800000 */
.L_x_76:
        /* <DEDUP_REMOVED lines=9> */
.L_x_79:
[----:B------:R-:W-:Y:S05]  /*34a0*/  BSYNC B1 ;  /* 0x0000000000017941 */ /* 0x000fea0003800000 */
.L_x_78:
        /* <DEDUP_REMOVED lines=9> */
.L_x_81:
[----:B------:R-:W-:Y:S05]  /*3540*/  BSYNC B1 ;  /* 0x0000000000017941 */ /* 0x000fea0003800000 */
.L_x_80:
        /* <DEDUP_REMOVED lines=10> */
.L_x_83:
[----:B------:R-:W-:Y:S05]  /*35f0*/  BSYNC B1 ;  /* 0x0000000000017941 */ /* 0x000fea0003800000 */
.L_x_82:
        /* <DEDUP_REMOVED lines=10> */
.L_x_85:
[----:B------:R-:W-:Y:S05]  /*36a0*/  BSYNC B1 ;  /* 0x0000000000017941 */ /* 0x000fea0003800000 */
.L_x_84:
        /* <DEDUP_REMOVED lines=9> */
.L_x_87:
[----:B------:R-:W-:Y:S05]  /*3740*/  BSYNC B1 ;  /* 0x0000000000017941 */ /* 0x000fea0003800000 */
.L_x_86:
        /* <DEDUP_REMOVED lines=9> */
.L_x_89:
[----:B------:R-:W-:Y:S05]  /*37e0*/  BSYNC B1 ;  /* 0x0000000000017941 */ /* 0x000fea0003800000 */
.L_x_88:
        /* <DEDUP_REMOVED lines=10> */
.L_x_91:
[----:B------:R-:W-:Y:S05]  /*3890*/  BSYNC B1 ;  /* 0x0000000000017941 */ /* 0x000fea0003800000 */
.L_x_90:
        /* <DEDUP_REMOVED lines=10> */
.L_x_93:
[----:B------:R-:W-:Y:S05]  /*3940*/  BSYNC B1 ;  /* 0x0000000000017941 */ /* 0x000fea0003800000 */
.L_x_92:
        /* <DEDUP_REMOVED lines=9> */
.L_x_95:
[----:B------:R-:W-:Y:S05]  /*39e0*/  BSYNC B1 ;  /* 0x0000000000017941 */ /* 0x000fea0003800000 */
.L_x_94:
        /* <DEDUP_REMOVED lines=9> */
.L_x_97:
[----:B------:R-:W-:Y:S05]  /*3a80*/  BSYNC B1 ;  /* 0x0000000000017941 */ /* 0x000fea0003800000 */
.L_x_96:
        /* <DEDUP_REMOVED lines=10> */
.L_x_99:
[----:B------:R-:W-:Y:S05]  /*3b30*/  BSYNC B1 ;  /* 0x0000000000017941 */ /* 0x000fea0003800000 */
.L_x_98:
        /* <DEDUP_REMOVED lines=10> */
.L_x_101:
[----:B------:R-:W-:Y:S05]  /*3be0*/  BSYNC B1 ;  /* 0x0000000000017941 */ /* 0x000fea0003800000 */
.L_x_100:
        /* <DEDUP_REMOVED lines=9> */
.L_x_103:
[----:B------:R-:W-:Y:S05]  /*3c80*/  BSYNC B1 ;  /* 0x0000000000017941 */ /* 0x000fea0003800000 */
.L_x_102:
        /* <DEDUP_REMOVED lines=9> */
.L_x_105:
[----:B------:R-:W-:Y:S05]  /*3d20*/  BSYNC B1 ;  /* 0x0000000000017941 */ /* 0x000fea0003800000 */
.L_x_104:
        /* <DEDUP_REMOVED lines=10> */
.L_x_107:
[----:B------:R-:W-:Y:S05]  /*3dd0*/  BSYNC B1 ;  /* 0x0000000000017941 */ /* 0x000fea0003800000 */
.L_x_106:
        /* <DEDUP_REMOVED lines=10> */
.L_x_109:
[----:B------:R-:W-:Y:S05]  /*3e80*/  BSYNC B1 ;  /* 0x0000000000017941 */ /* 0x000fea0003800000 */
.L_x_108:
        /* <DEDUP_REMOVED lines=9> */
.L_x_111:
[----:B------:R-:W-:Y:S05]  /*3f20*/  BSYNC B1 ;  /* 0x0000000000017941 */ /* 0x000fea0003800000 */
.L_x_110:
        /* <DEDUP_REMOVED lines=9> */
.L_x_113:
[----:B------:R-:W-:Y:S05]  /*3fc0*/  BSYNC B1 ;  /* 0x0000000000017941 */ /* 0x000fea0003800000 */
.L_x_112:
        /* <DEDUP_REMOVED lines=10> */
.L_x_115:
[----:B------:R-:W-:Y:S05]  /*4070*/  BSYNC B1 ;  /* 0x0000000000017941 */ /* 0x000fea0003800000 */
.L_x_114:
        /* <DEDUP_REMOVED lines=10> */
.L_x_117:
[----:B------:R-:W-:Y:S05]  /*4120*/  BSYNC B1 ;  /* 0x0000000000017941 */ /* 0x000fea0003800000 */
.L_x_116:
        /* <DEDUP_REMOVED lines=9> */
.L_x_119:
[----:B------:R-:W-:Y:S05]  /*41c0*/  BSYNC B1 ;  /* 0x0000000000017941 */ /* 0x000fea0003800000 */
.L_x_118:
        /* <DEDUP_REMOVED lines=9> */
.L_x_121:
[----:B------:R-:W-:Y:S05]  /*4260*/  BSYNC B1 ;  /* 0x0000000000017941 */ /* 0x000fea0003800000 */
.L_x_120:
        /* <DEDUP_REMOVED lines=10> */
.L_x_123:
[----:B------:R-:W-:Y:S05]  /*4310*/  BSYNC B1 ;  /* 0x0000000000017941 */ /* 0x000fea0003800000 */
.L_x_122:
        /* <DEDUP_REMOVED lines=10> */
.L_x_125:
[----:B------:R-:W-:Y:S05]  /*43c0*/  BSYNC B1 ;  /* 0x0000000000017941 */ /* 0x000fea0003800000 */
.L_x_124:
        /* <DEDUP_REMOVED lines=9> */
.L_x_127:
[----:B------:R-:W-:Y:S05]  /*4460*/  BSYNC B1 ;  /* 0x0000000000017941 */ /* 0x000fea0003800000 */
.L_x_126:
        /* <DEDUP_REMOVED lines=9> */
.L_x_129:
[----:B------:R-:W-:Y:S05]  /*4500*/  BSYNC B1 ;  /* 0x0000000000017941 */ /* 0x000fea0003800000 */
.L_x_128:
        /* <DEDUP_REMOVED lines=10> */
.L_x_131:
[----:B------:R-:W-:Y:S05]  /*45b0*/  BSYNC B1 ;  /* 0x0000000000017941 */ /* 0x000fea0003800000 */
.L_x_130:
        /* <DEDUP_REMOVED lines=10> */
.L_x_133:
[----:B------:R-:W-:Y:S05]  /*4660*/  BSYNC B1 ;  /* 0x0000000000017941 */ /* 0x000fea0003800000 */
.L_x_132:
        /* <DEDUP_REMOVED lines=9> */
.L_x_135:
[----:B------:R-:W-:Y:S05]  /*4700*/  BSYNC B1 ;  /* 0x0000000000017941 */ /* 0x000fea0003800000 */
.L_x_134:
        /* <DEDUP_REMOVED lines=9> */
.L_x_137:
[----:B------:R-:W-:Y:S05]  /*47a0*/  BSYNC B1 ;  /* 0x0000000000017941 */ /* 0x000fea0003800000 */
.L_x_136:
        /* <DEDUP_REMOVED lines=10> */
.L_x_139:
[----:B------:R-:W-:Y:S05]  /*4850*/  BSYNC B1 ;  /* 0x0000000000017941 */ /* 0x000fea0003800000 */
.L_x_138:
        /* <DEDUP_REMOVED lines=10> */
.L_x_141:
[----:B------:R-:W-:Y:S05]  /*4900*/  BSYNC B1 ;  /* 0x0000000000017941 */ /* 0x000fea0003800000 */
.L_x_140:
        /* <DEDUP_REMOVED lines=9> */
.L_x_143:
[----:B------:R-:W-:Y:S05]  /*49a0*/  BSYNC B1 ;  /* 0x0000000000017941 */ /* 0x000fea0003800000 */
.L_x_142:
        /* <DEDUP_REMOVED lines=9> */
.L_x_145:
[----:B------:R-:W-:Y:S05]  /*4a40*/  BSYNC B1 ;  /* 0x0000000000017941 */ /* 0x000fea0003800000 */
.L_x_144:
        /* <DEDUP_REMOVED lines=10> */
.L_x_147:
[----:B------:R-:W-:Y:S05]  /*4af0*/  BSYNC B1 ;  /* 0x0000000000017941 */ /* 0x000fea0003800000 */
.L_x_146:
        /* <DEDUP_REMOVED lines=10> */
.L_x_149:
[----:B------:R-:W-:Y:S05]  /*4ba0*/  BSYNC B1 ;  /* 0x0000000000017941 */ /* 0x000fea0003800000 */
.L_x_148:
        /* <DEDUP_REMOVED lines=9> */
.L_x_151:
[----:B------:R-:W-:Y:S05]  /*4c40*/  BSYNC B1 ;  /* 0x0000000000017941 */ /* 0x000fea0003800000 */
.L_x_150:
        /* <DEDUP_REMOVED lines=9> */
.L_x_153:
[----:B------:R-:W-:Y:S05]  /*4ce0*/  BSYNC B1 ;  /* 0x0000000000017941 */ /* 0x000fea0003800000 */
.L_x_152:
        /* <DEDUP_REMOVED lines=10> */
.L_x_155:
[----:B------:R-:W-:Y:S05]  /*4d90*/  BSYNC B1 ;  /* 0x0000000000017941 */ /* 0x000fea0003800000 */
.L_x_154:
        /* <DEDUP_REMOVED lines=10> */
.L_x_157:
[----:B------:R-:W-:Y:S05]  /*4e40*/  BSYNC B1 ;  /* 0x0000000000017941 */ /* 0x000fea0003800000 */
.L_x_156:
        /* <DEDUP_REMOVED lines=9> */
.L_x_159:
[----:B------:R-:W-:Y:S05]  /*4ee0*/  BSYNC B1 ;  /* 0x0000000000017941 */ /* 0x000fea0003800000 */
.L_x_158:
        /* <DEDUP_REMOVED lines=9> */
.L_x_161:
[----:B------:R-:W-:Y:S05]  /*4f80*/  BSYNC B1 ;  /* 0x0000000000017941 */ /* 0x000fea0003800000 */
.L_x_160:
        /* <DEDUP_REMOVED lines=10> */
.L_x_163:
[----:B------:R-:W-:Y:S05]  /*5030*/  BSYNC B1 ;  /* 0x0000000000017941 */ /* 0x000fea0003800000 */
.L_x_162:
        /* <DEDUP_REMOVED lines=10> */
.L_x_165:
[----:B------:R-:W-:Y:S05]  /*50e0*/  BSYNC B1 ;  /* 0x0000000000017941 */ /* 0x000fea0003800000 */
.L_x_164:
        /* <DEDUP_REMOVED lines=9> */
.L_x_167:
[----:B------:R-:W-:Y:S05]  /*5180*/  BSYNC B1 ;  /* 0x0000000000017941 */ /* 0x000fea0003800000 */
.L_x_166:
        /* <DEDUP_REMOVED lines=9> */
.L_x_169:
[----:B------:R-:W-:Y:S05]  /*5220*/  BSYNC B1 ;  /* 0x0000000000017941 */ /* 0x000fea0003800000 */
.L_x_168:
        /* <DEDUP_REMOVED lines=10> */
.L_x_171:
[----:B------:R-:W-:Y:S05]  /*52d0*/  BSYNC B1 ;  /* 0x0000000000017941 */ /* 0x000fea0003800000 */
.L_x_170:
        /* <DEDUP_REMOVED lines=10> */
.L_x_173:
[----:B------:R-:W-:Y:S05]  /*5380*/  BSYNC B1 ;  /* 0x0000000000017941 */ /* 0x000fea0003800000 */
.L_x_172:
        /* <DEDUP_REMOVED lines=9> */
.L_x_175:
[----:B------:R-:W-:Y:S05]  /*5420*/  BSYNC B1 ;  /* 0x0000000000017941 */ /* 0x000fea0003800000 */
.L_x_174:
        /* <DEDUP_REMOVED lines=9> */
.L_x_177:
[----:B------:R-:W-:Y:S05]  /*54c0*/  BSYNC B1 ;  /* 0x0000000000017941 */ /* 0x000fea0003800000 */
.L_x_176:
        /* <DEDUP_REMOVED lines=10> */
.L_x_179:
[----:B------:R-:W-:Y:S05]  /*5570*/  BSYNC B1 ;  /* 0x0000000000017941 */ /* 0x000fea0003800000 */
.L_x_178:
        /* <DEDUP_REMOVED lines=10> */
.L_x_181:
[----:B------:R-:W-:Y:S05]  /*5620*/  BSYNC B1 ;  /* 0x0000000000017941 */ /* 0x000fea0003800000 */
.L_x_180:
        /* <DEDUP_REMOVED lines=9> */
.L_x_183:
[----:B------:R-:W-:Y:S05]  /*56c0*/  BSYNC B1 ;  /* 0x0000000000017941 */ /* 0x000fea0003800000 */
.L_x_182:
        /* <DEDUP_REMOVED lines=9> */
.L_x_185:
[----:B------:R-:W-:Y:S05]  /*5760*/  BSYNC B1 ;  /* 0x0000000000017941 */ /* 0x000fea0003800000 */
.L_x_184:
        /* <DEDUP_REMOVED lines=10> */
.L_x_187:
[----:B------:R-:W-:Y:S05]  /*5810*/  BSYNC B1 ;  /* 0x0000000000017941 */ /* 0x000fea0003800000 */
.L_x_186:
        /* <DEDUP_REMOVED lines=10> */
.L_x_189:
[----:B------:R-:W-:Y:S05]  /*58c0*/  BSYNC B1 ;  /* 0x0000000000017941 */ /* 0x000fea0003800000 */
.L_x_188:
        /* <DEDUP_REMOVED lines=9> */
.L_x_191:
[----:B------:R-:W-:Y:S05]  /*5960*/  BSYNC B1 ;  /* 0x0000000000017941 */ /* 0x000fea0003800000 */
.L_x_190:
        /* <DEDUP_REMOVED lines=9> */
.L_x_193:
[----:B------:R-:W-:Y:S05]  /*5a00*/  BSYNC B1 ;  /* 0x0000000000017941 */ /* 0x000fea0003800000 */
.L_x_192:
        /* <DEDUP_REMOVED lines=10> */
.L_x_195:
[----:B------:R-:W-:Y:S05]  /*5ab0*/  BSYNC B1 ;  /* 0x0000000000017941 */ /* 0x000fea0003800000 */
.L_x_194:
        /* <DEDUP_REMOVED lines=10> */
.L_x_197:
[----:B------:R-:W-:Y:S05]  /*5b60*/  BSYNC B1 ;  /* 0x0000000000017941 */ /* 0x000fea0003800000 */
.L_x_196:
        /* <DEDUP_REMOVED lines=9> */
.L_x_199:
[----:B------:R-:W-:Y:S05]  /*5c00*/  BSYNC B1 ;  /* 0x0000000000017941 */ /* 0x000fea0003800000 */
.L_x_198:
        /* <DEDUP_REMOVED lines=9> */
.L_x_201:
[----:B------:R-:W-:Y:S05]  /*5ca0*/  BSYNC B1 ;  /* 0x0000000000017941 */ /* 0x000fea0003800000 */
.L_x_200:
        /* <DEDUP_REMOVED lines=10> */
.L_x_203:
[----:B------:R-:W-:Y:S05]  /*5d50*/  BSYNC B1 ;  /* 0x0000000000017941 */ /* 0x000fea0003800000 */
.L_x_202:
        /* <DEDUP_REMOVED lines=10> */
.L_x_205:
[----:B------:R-:W-:Y:S05]  /*5e00*/  BSYNC B1 ;  /* 0x0000000000017941 */ /* 0x000fea0003800000 */
.L_x_204:
        /* <DEDUP_REMOVED lines=9> */
.L_x_207:
[----:B------:R-:W-:Y:S05]  /*5ea0*/  BSYNC B1 ;  /* 0x0000000000017941 */ /* 0x000fea0003800000 */
.L_x_206:
        /* <DEDUP_REMOVED lines=9> */
.L_x_209:
[----:B------:R-:W-:Y:S05]  /*5f40*/  BSYNC B1 ;  /* 0x0000000000017941 */ /* 0x000fea0003800000 */
.L_x_208:
        /* <DEDUP_REMOVED lines=10> */
.L_x_211:
[----:B------:R-:W-:Y:S05]  /*5ff0*/  BSYNC B1 ;  /* 0x0000000000017941 */ /* 0x000fea0003800000 */
.L_x_210:
        /* <DEDUP_REMOVED lines=10> */
.L_x_213:
[----:B------:R-:W-:Y:S05]  /*60a0*/  BSYNC B1 ;  /* 0x0000000000017941 */ /* 0x000fea0003800000 */
.L_x_212:
        /* <DEDUP_REMOVED lines=9> */
.L_x_215:
[----:B------:R-:W-:Y:S05]  /*6140*/  BSYNC B1 ;  /* 0x0000000000017941 */ /* 0x000fea0003800000 */
.L_x_214:
        /* <DEDUP_REMOVED lines=9> */
.L_x_217:
[----:B------:R-:W-:Y:S05]  /*61e0*/  BSYNC B1 ;  /* 0x0000000000017941 */ /* 0x000fea0003800000 */
.L_x_216:
        /* <DEDUP_REMOVED lines=10> */
.L_x_219:
[----:B------:R-:W-:Y:S05]  /*6290*/  BSYNC B1 ;  /* 0x0000000000017941 */ /* 0x000fea0003800000 */
.L_x_218:
        /* <DEDUP_REMOVED lines=10> */
.L_x_221:
[----:B------:R-:W-:Y:S05]  /*6340*/  BSYNC B1 ;  /* 0x0000000000017941 */ /* 0x000fea0003800000 */
.L_x_220:
        /* <DEDUP_REMOVED lines=9> */
.L_x_223:
[----:B------:R-:W-:Y:S05]  /*63e0*/  BSYNC B1 ;  /* 0x0000000000017941 */ /* 0x000fea0003800000 */
.L_x_222:
        /* <DEDUP_REMOVED lines=9> */
.L_x_225:
[----:B------:R-:W-:Y:S05]  /*6480*/  BSYNC B1 ;  /* 0x0000000000017941 */ /* 0x000fea0003800000 */
.L_x_224:
        /* <DEDUP_REMOVED lines=10> */
.L_x_227:
[----:B------:R-:W-:Y:S05]  /*6530*/  BSYNC B1 ;  /* 0x0000000000017941 */ /* 0x000fea0003800000 */
.L_x_226:
        /* <DEDUP_REMOVED lines=10> */
.L_x_229:
[----:B------:R-:W-:Y:S05]  /*65e0*/  BSYNC B1 ;  /* 0x0000000000017941 */ /* 0x000fea0003800000 */
.L_x_228:
        /* <DEDUP_REMOVED lines=9> */
.L_x_231:
[----:B------:R-:W-:Y:S05]  /*6680*/  BSYNC B1 ;  /* 0x0000000000017941 */ /* 0x000fea0003800000 */
.L_x_230:
        /* <DEDUP_REMOVED lines=9> */
.L_x_233:
[----:B------:R-:W-:Y:S05]  /*6720*/  BSYNC B1 ;  /* 0x0000000000017941 */ /* 0x000fea0003800000 */
.L_x_232:
        /* <DEDUP_REMOVED lines=10> */
.L_x_235:
[----:B------:R-:W-:Y:S05]  /*67d0*/  BSYNC B1 ;  /* 0x0000000000017941 */ /* 0x000fea0003800000 */
.L_x_234:
        /* <DEDUP_REMOVED lines=10> */
.L_x_237:
[----:B------:R-:W-:Y:S05]  /*6880*/  BSYNC B1 ;  /* 0x0000000000017941 */ /* 0x000fea0003800000 */
.L_x_236:
        /* <DEDUP_REMOVED lines=9> */
.L_x_239:
[----:B------:R-:W-:Y:S05]  /*6920*/  BSYNC B1 ;  /* 0x0000000000017941 */ /* 0x000fea0003800000 */
.L_x_238:
        /* <DEDUP_REMOVED lines=9> */
.L_x_241:
[----:B------:R-:W-:Y:S05]  /*69c0*/  BSYNC B1 ;  /* 0x0000000000017941 */ /* 0x000fea0003800000 */
.L_x_240:
        /* <DEDUP_REMOVED lines=10> */
.L_x_243:
[----:B------:R-:W-:Y:S05]  /*6a70*/  BSYNC B1 ;  /* 0x0000000000017941 */ /* 0x000fea0003800000 */
.L_x_242:
        /* <DEDUP_REMOVED lines=10> */
.L_x_245:
[----:B------:R-:W-:Y:S05]  /*6b20*/  BSYNC B1 ;  /* 0x0000000000017941 */ /* 0x000fea0003800000 */
.L_x_244:
        /* <DEDUP_REMOVED lines=9> */
.L_x_247:
[----:B------:R-:W-:Y:S05]  /*6bc0*/  BSYNC B1 ;  /* 0x0000000000017941 */ /* 0x000fea0003800000 */
.L_x_246:
        /* <DEDUP_REMOVED lines=9> */
.L_x_249:
[----:B------:R-:W-:Y:S05]  /*6c60*/  BSYNC B1 ;  /* 0x0000000000017941 */ /* 0x000fea0003800000 */
.L_x_248:
        /* <DEDUP_REMOVED lines=10> */
.L_x_251:
[----:B------:R-:W-:Y:S05]  /*6d10*/  BSYNC B1 ;  /* 0x0000000000017941 */ /* 0x000fea0003800000 */
.L_x_250:
        /* <DEDUP_REMOVED lines=10> */
.L_x_253:
[----:B------:R-:W-:Y:S05]  /*6dc0*/  BSYNC B1 ;  /* 0x0000000000017941 */ /* 0x000fea0003800000 */
.L_x_252:
        /* <DEDUP_REMOVED lines=9> */
.L_x_255:
[----:B------:R-:W-:Y:S05]  /*6e60*/  BSYNC B1 ;  /* 0x0000000000017941 */ /* 0x000fea0003800000 */
.L_x_254:
        /* <DEDUP_REMOVED lines=9> */
.L_x_257:
[----:B------:R-:W-:Y:S05]  /*6f00*/  BSYNC B1 ;  /* 0x0000000000017941 */ /* 0x000fea0003800000 */
.L_x_256:
        /* <DEDUP_REMOVED lines=10> */
.L_x_259:
[----:B------:R-:W-:Y:S05]  /*6fb0*/  BSYNC B1 ;  /* 0x0000000000017941 */ /* 0x000fea0003800000 */
.L_x_258:
        /* <DEDUP_REMOVED lines=10> */
.L_x_261:
[----:B------:R-:W-:Y:S05]  /*7060*/  BSYNC B1 ;  /* 0x0000000000017941 */ /* 0x000fea0003800000 */
.L_x_260:
        /* <DEDUP_REMOVED lines=9> */
.L_x_263:
[----:B------:R-:W-:Y:S05]  /*7100*/  BSYNC B1 ;  /* 0x0000000000017941 */ /* 0x000fea0003800000 */
.L_x_262:
        /* <DEDUP_REMOVED lines=9> */
.L_x_265:
[----:B------:R-:W-:Y:S05]  /*71a0*/  BSYNC B1 ;  /* 0x0000000000017941 */ /* 0x000fea0003800000 */
.L_x_264:
        /* <DEDUP_REMOVED lines=10> */
.L_x_267:
[----:B------:R-:W-:Y:S05]  /*7250*/  BSYNC B1 ;  /* 0x0000000000017941 */ /* 0x000fea0003800000 */
.L_x_266:
        /* <DEDUP_REMOVED lines=10> */
.L_x_269:
[----:B------:R-:W-:Y:S05]  /*7300*/  BSYNC B1 ;  /* 0x0000000000017941 */ /* 0x000fea0003800000 */
.L_x_268:
        /* <DEDUP_REMOVED lines=9> */
.L_x_271:
[----:B------:R-:W-:Y:S05]  /*73a0*/  BSYNC B1 ;  /* 0x0000000000017941 */ /* 0x000fea0003800000 */
.L_x_270:
        /* <DEDUP_REMOVED lines=9> */
.L_x_273:
[----:B------:R-:W-:Y:S05]  /*7440*/  BSYNC B1 ;  /* 0x0000000000017941 */ /* 0x000fea0003800000 */
.L_x_272:
        /* <DEDUP_REMOVED lines=10> */
.L_x_275:
[----:B------:R-:W-:Y:S05]  /*74f0*/  BSYNC B1 ;  /* 0x0000000000017941 */ /* 0x000fea0003800000 */
.L_x_274:
        /* <DEDUP_REMOVED lines=10> */
.L_x_277:
[----:B------:R-:W-:Y:S05]  /*75a0*/  BSYNC B1 ;  /* 0x0000000000017941 */ /* 0x000fea0003800000 */
.L_x_276:
        /* <DEDUP_REMOVED lines=9> */
.L_x_279:
[----:B------:R-:W-:Y:S05]  /*7640*/  BSYNC B1 ;  /* 0x0000000000017941 */ /* 0x000fea0003800000 */
.L_x_278:
        /* <DEDUP_REMOVED lines=9> */
.L_x_281:
[----:B------:R-:W-:Y:S05]  /*76e0*/  BSYNC B1 ;  /* 0x0000000000017941 */ /* 0x000fea0003800000 */
.L_x_280:
        /* <DEDUP_REMOVED lines=10> */
.L_x_283:
[----:B------:R-:W-:Y:S05]  /*7790*/  BSYNC B1 ;  /* 0x0000000000017941 */ /* 0x000fea0003800000 */
.L_x_282:
        /* <DEDUP_REMOVED lines=10> */
.L_x_285:
[----:B------:R-:W-:Y:S05]  /*7840*/  BSYNC B1 ;  /* 0x0000000000017941 */ /* 0x000fea0003800000 */
.L_x_284:
[----:B01-3-5:R-:W-:Y:S01]  /*7850*/  LOP3.LUT R7, R19, 0xffffe000, RZ, 0xc0, !PT ;  /* 0xffffe00013077812 */ /* 0x02bfe200078ec0ff */
        /* <DEDUP_REMOVED lines=8> */
.L_x_287:
[----:B------:R-:W-:Y:S05]  /*78e0*/  BSYNC B1 ;  /* 0x0000000000017941 */ /* 0x000fea0003800000 */
.L_x_286:
[----:B0---45:R-:W-:Y:S01]  /*78f0*/  LOP3.LUT R5, R19, 0xffffe000, RZ, 0xc0, !PT ;  /* 0xffffe00013057812 */ /* 0x031fe200078ec0ff */
[----:B------:R-:W-:Y:S01]  /*7900*/  @P1 IMAD.MOV.U32 R4, RZ, RZ, R10 ;  /* 0x000000ffff041224 */ /* 0x000fe200078e000a */
[----:B------:R-:W-:Y:S01]  /*7910*/  ISETP.GT.AND P0, PT, R3, 0x8, P0 ;  /* 0x000000080300780c */ /* 0x000fe20000704270 */
[----:B------:R-:W-:Y:S02]  /*7920*/  BSSY B1, `(.L_x_288) ;  /* 0x0000008000017945 */ /* 0x000fe40003800000 */
[----:B------:R-:W-:-:S04]  /*7930*/  FMUL R5, R5, R154 ;  /* 0x0000009a05057220 */ /* 0x000fc80000400000 */
[----:B------:R-:W-:Y:S01]  /*7940*/  FFMA R7, R150, R153, R5 ;  /* 0x0000009996077223 */ /* 0x000fe20000000005 */
[----:B------:R-:W-:-:S04]  /*7950*/  @P1 IMAD.MOV.U32 R5, RZ, RZ, R11 ;  /* 0x000000ffff051224 */ /* 0x000fc800078e000b */
[----:B------:R-:W-:-:S05]  /*7960*/  F2FP.TF32.F32.PACK_B R7, R7 ;  /* 0x00000007ff07723e */ /* 0x000fca00024050ff */
[----:B------:R0:W-:Y:S01]  /*7970*/  @P1 STG.E desc[UR36][R4.64+0x3e0], R7 ;  /* 0x0003e00704001986 */ /* 0x0001e2000c101924 */
[----:B------:R-:W-:Y:S05]  /*7980*/  @!P0 BRA `(.L_x_289) ;  /* 0x0000000000048947 */ /* 0x000fea0003800000 */
[----:B------:R3:W5:Y:S02]  /*7990*/  LDG.E.LTC128B R19, desc[UR36][R8.64+0x3e4] ;  /* 0x0003e42408137981 */ /* 0x000764000c1e1920 */
.L_x_289:
[----:B------:R-:W-:Y:S05]  /*79a0*/  BSYNC B1 ;  /* 0x0000000000017941 */ /* 0x000fea0003800000 */
.L_x_288:
[----:B------:R-:W-:Y:S05]  /*79b0*/  @!P0 BRA `(.L_x_290) ;  /* 0x0000002400408947 */ /* 0x000fea0003800000 */
[----:B-----5:R-:W-:-:S05]  /*79c0*/  LOP3.LUT R19, R19, 0xffffe000, RZ, 0xc0, !PT ;  /* 0xffffe00013137812 */ /* 0x020fca00078ec0ff */
[----:B------:R-:W-:-:S04]  /*79d0*/  FMUL R0, R19, R154 ;  /* 0x0000009a13007220 */ /* 0x000fc80000400000 */
[----:B------:R-:W-:-:S05]  /*79e0*/  FFMA R151, R151, R153, R0 ;  /* 0x0000009997977223 */ /* 0x000fca0000000000 */
[----:B------:R-:W-:-:S05]  /*79f0*/  F2FP.TF32.F32.PACK_B R151, R151 ;  /* 0x00000097ff97723e */ /* 0x000fca00024050ff */
[----:B------:R4:W-:Y:S01]  /*7a00*/  STG.E desc[UR36][R10.64+0x3e4], R151 ;  /* 0x0003e4970a007986 */ /* 0x0009e2000c101924 */
[----:B------:R-:W-:Y:S05]  /*7a10*/  BRA `(.L_x_290) ;  /* 0x0000002400287947 */ /* 0x000fea0003800000 */
.L_x_37:
[----:B------:R-:W-:Y:S01]  /*7a20*/  ISETP.GT.AND P3, PT, R0, 0x1, PT ;  /* 0x000000010000780c */ /* 0x000fe20003f64270 */
[----:B------:R-:W-:Y:S01]  /*7a30*/  ULDC.64 UR4, c[0x0][0x5c0] ;  /* 0x0001700000047ab9 */ /* 0x000fe20000000a00 */
[-C--:B------:R-:W-:Y:S01]  /*7a40*/  FMUL R9, R24, R153.reuse ;  /* 0x0000009918097220 */ /* 0x080fe20000400000 */
[----:B------:R-:W-:Y:S01]  /*7a50*/  LEA R4, P1, R168, UR4, 0x2 ;  /* 0x00000004a8047c11 */ /* 0x000fe2000f8210ff */
[-C--:B------:R-:W-:Y:S01]  /*7a60*/  FMUL R25, R25, R153.reuse ;  /* 0x0000009919197220 */ /* 0x080fe20000400000 */
[C---:B------:R-:W-:Y:S01]  /*7a70*/  ISETP.GT.AND P0, PT, R3.reuse, RZ, P3 ;  /* 0x000000ff0300720c */ /* 0x040fe20001f04270 */
[-C--:B------:R-:W-:Y:S01]  /*7a80*/  FMUL R13, R26, R153.reuse ;  /* 0x000000991a0d7220 */ /* 0x080fe20000400000 */
[----:B------:R-:W-:Y:S01]  /*7a90*/  ISETP.GT.AND P2, PT, R3, 0x8, P2 ;  /* 0x000000080300780c */ /* 0x000fe20001744270 */
[-C--:B------:R-:W-:Y:S01]  /*7aa0*/  FMUL R27, R27, R153.reuse ;  /* 0x000000991b1b7220 */ /* 0x080fe20000400000 */
[----:B------:R-:W-:Y:S01]  /*7ab0*/  LEA.HI.X R5, R168, UR5, R179, 0x2, P1 ;  /* 0x00000005a8057c11 */ /* 0x000fe200088f14b3 */
[----:B------:R-:W-:Y:S01]  /*7ac0*/  FMUL R29, R29, R153 ;  /* 0x000000991d1d7220 */ /* 0x000fe20000400000 */
[----:B------:R-:W-:Y:S01]  /*7ad0*/  F2FP.TF32.F32.PACK_B R9, R9 ;  /* 0x00000009ff09723e */ /* 0x000fe200024050ff */
[-C--:B------:R-:W-:Y:S01]  /*7ae0*/  FMUL R31, R31, R153.reuse ;  /* 0x000000991f1f7220 */ /* 0x080fe20000400000 */
[C---:B------:R-:W-:Y:S01]  /*7af0*/  SHF.L.U64.HI R11, R10.reuse, 0x5, R11 ;  /* 0x000000050a0b7819 */ /* 0x040fe2000001020b */
[----:B------:R-:W-:Y:S01]  /*7b00*/  FMUL R33, R33, R153 ;  /* 0x0000009921217220 */ /* 0x000fe20000400000 */
[----:B------:R-:W-:Y:S01]  /*7b10*/  LEA R6, P1, R10, R4, 0x5 ;  /* 0x000000040a067211 */ /* 0x000fe200078228ff */
[----:B------:R0:W-:Y:S01]  /*7b20*/  @P4 STG.E desc[UR36][R4.64], R9 ;  /* 0x0000000904004986 */ /* 0x0001e2000c101924 */
[----:B------:R-:W-:Y:S01]  /*7b30*/  F2FP.TF32.F32.PACK_B R25, R25 ;  /* 0x00000019ff19723e */ /* 0x000fe200024050ff */
[----:B------:R-:W-:Y:S01]  /*7b40*/  FMUL R35, R35, R153 ;  /* 0x0000009923237220 */ /* 0x000fe20000400000 */
[----:B------:R-:W-:Y:S01]  /*7b50*/  F2FP.TF32.F32.PACK_B R13, R13 ;  /* 0x0000000dff0d723e */ /* 0x000fe200024050ff */
[----:B------:R-:W-:Y:S01]  /*7b60*/  IMAD.X R7, R11, 0x1, R5, P1 ;  /* 0x000000010b077824 */ /* 0x000fe200008e0605 */
[C---:B------:R-:W-:Y:S01]  /*7b70*/  ISETP.GT.AND P4, PT, R0.reuse, 0x8, PT ;  /* 0x000000080000780c */ /* 0x040fe20003f84270 */
[----:B------:R-:W-:Y:S01]  /*7b80*/  @P0 STG.E desc[UR36][R4.64+0x4], R25 ;  /* 0x0000041904000986 */ /* 0x000fe2000c101924 */
[----:B------:R-:W-:Y:S01]  /*7b90*/  ISETP.GT.AND P0, PT, R0, 0x9, PT ;  /* 0x000000090000780c */ /* 0x000fe20003f04270 */
[-C--:B------:R-:W-:Y:S01]  /*7ba0*/  FMUL R11, R30, R153.reuse ;  /* 0x000000991e0b7220 */ /* 0x080fe20000400000 */
[C---:B------:R-:W-:Y:S01]  /*7bb0*/  ISETP.GT.AND P3, PT, R3.reuse, 0x8, P3 ;  /* 0x000000080300780c */ /* 0x040fe20001f64270 */
[----:B------:R1:W-:Y:S01]  /*7bc0*/  @P2 STG.E desc[UR36][R6.64], R13 ;  /* 0x0000000d06002986 */ /* 0x0003e2000c101924 */
[C---:B------:R-:W-:Y:S01]  /*7bd0*/  ISETP.GT.AND P1, PT, R3.reuse, RZ, P4 ;  /* 0x000000ff0300720c */ /* 0x040fe20002724270 */
[-C--:B0-----:R-:W-:Y:S01]  /*7be0*/  FMUL R9, R28, R153.reuse ;  /* 0x000000991c097220 */ /* 0x081fe20000400000 */
[----:B------:R-:W-:Y:S01]  /*7bf0*/  ISETP.GT.AND P2, PT, R3, RZ, P0 ;  /* 0x000000ff0300720c */ /* 0x000fe20000744270 */
[-C--:B------:R-:W-:Y:S01]  /*7c00*/  FMUL R37, R37, R153.reuse ;  /* 0x0000009925257220 */ /* 0x080fe20000400000 */
[----:B------:R-:W-:Y:S01]  /*7c10*/  ISETP.GT.AND P4, PT, R3, 0x8, P4 ;  /* 0x000000080300780c */ /* 0x000fe20002784270 */
[----:B------:R-:W-:Y:S01]  /*7c20*/  FMUL R39, R39, R153 ;  /* 0x0000009927277220 */ /* 0x000fe20000400000 */
[----:B------:R-:W-:Y:S01]  /*7c30*/  F2FP.TF32.F32.PACK_B R27, R27 ;  /* 0x0000001bff1b723e */ /* 0x000fe200024050ff */
[----:B------:R-:W-:Y:S01]  /*7c40*/  FMUL R41, R41, R153 ;  /* 0x0000009929297220 */ /* 0x000fe20000400000 */
[----:B------:R-:W-:Y:S01]  /*7c50*/  F2FP.TF32.F32.PACK_B R9, R9 ;  /* 0x00000009ff09723e */ /* 0x000fe200024050ff */
[----:B------:R-:W-:Y:S01]  /*7c60*/  FMUL R43, R43, R153 ;  /* 0x000000992b2b7220 */ /* 0x000fe20000400000 */
[----:B------:R-:W-:Y:S01]  /*7c70*/  F2FP.TF32.F32.PACK_B R29, R29 ;  /* 0x0000001dff1d723e */ /* 0x000fe200024050ff */
[----:B------:R-:W-:Y:S01]  /*7c80*/  @P3 STG.E desc[UR36][R6.64+0x4], R27 ;  /* 0x0000041b06003986 */ /* 0x000fe2000c101924 */
[----:B------:R-:W-:Y:S01]  /*7c90*/  F2FP.TF32.F32.PACK_B R11, R11 ;  /* 0x0000000bff0b723e */ /* 0x000fe200024050ff */
[-C--:B-1----:R-:W-:Y:S01]  /*7ca0*/  FMUL R13, R34, R153.reuse ;  /* 0x00000099220d7220 */ /* 0x082fe20000400000 */
[C---:B------:R-:W-:Y:S01]  /*7cb0*/  ISETP.GT.AND P3, PT, R0.reuse, 0x11, PT ;  /* 0x000000110000780c */ /* 0x040fe20003f64270 */
[----:B------:R0:W-:Y:S01]  /*7cc0*/  @P1 STG.E desc[UR36][R4.64+0x20], R9 ;  /* 0x0000200904001986 */ /* 0x0001e2000c101924 */
[----:B------:R-:W-:Y:S01]  /*7cd0*/  ISETP.GT.AND P0, PT, R3, 0x8, P0 ;  /* 0x000000080300780c */ /* 0x000fe20000704270 */
[----:B------:R-:W-:Y:S01]  /*7ce0*/  FMUL R45, R45, R153 ;  /* 0x000000992d2d7220 */ /* 0x000fe20000400000 */
[----:B------:R-:W-:Y:S01]  /*7cf0*/  F2FP.TF32.F32.PACK_B R31, R31 ;  /* 0x0000001fff1f723e */ /* 0x000fe200024050ff */
[----:B------:R-:W-:Y:S01]  /*7d00*/  @P2 STG.E desc[UR36][R4.64+0x24], R29 ;  /* 0x0000241d04002986 */ /* 0x000fe2000c101924 */
[----:B------:R-:W-:Y:S01]  /*7d10*/  ISETP.GT.AND P2, PT, R0, 0x10, PT ;  /* 0x000000100000780c */ /* 0x000fe20003f44270 */
[----:B------:R-:W-:Y:S01]  /*7d20*/  FMUL R47, R47, R153 ;  /* 0x000000992f2f7220 */ /* 0x000fe20000400000 */
[----:B------:R-:W-:Y:S01]  /*7d30*/  F2FP.TF32.F32.PACK_B R33, R33 ;  /* 0x00000021ff21723e */ /* 0x000fe200024050ff */
[----:B------:R1:W-:Y:S01]  /*7d40*/  @P4 STG.E desc[UR36][R6.64+0x20], R11 ;  /* 0x0000200b06004986 */ /* 0x0003e2000c101924 */
[----:B------:R-:W-:Y:S01]  /*7d50*/  ISETP.GT.AND P1, PT, R3, RZ, P2 ;  /* 0x000000ff0300720c */ /* 0x000fe20001724270 */
[-C--:B------:R-:W-:Y:S01]  /*7d60*/  FMUL R49, R49, R153.reuse ;  /* 0x0000009931317220 */ /* 0x080fe20000400000 */
[C---:B------:R-:W-:Y:S01]  /*7d70*/  ISETP.GT.AND P4, PT, R3.reuse, RZ, P3 ;  /* 0x000000ff0300720c */ /* 0x040fe20001f84270 */
[----:B0-----:R-:W-:Y:S01]  /*7d80*/  FMUL R9, R32, R153 ;  /* 0x0000009920097220 */ /* 0x001fe20000400000 */
[----:B------:R-:W-:Y:S01]  /*7d90*/  ISETP.GT.AND P2, PT, R3, 0x8, P2 ;  /* 0x000000080300780c */ /* 0x000fe20001744270 */
[----:B------:R-:W-:Y:S01]  /*7da0*/  @P0 STG.E desc[UR36][R6.64+0x24], R31 ;  /* 0x0000241f06000986 */ /* 0x000fe2000c101924 */
[----:B------:R-:W-:Y:S01]  /*7db0*/  F2FP.TF32.F32.PACK_B R13, R13 ;  /* 0x0000000dff0d723e */ /* 0x000fe200024050ff */
[----:B------:R-:W-:Y:S01]  /*7dc0*/  FMUL R51, R51, R153 ;  /* 0x0000009933337220 */ /* 0x000fe20000400000 */
[----:B------:R-:W-:Y:S01]  /*7dd0*/  F2FP.TF32.F32.PACK_B R9, R9 ;  /* 0x00000009ff09723e */ /* 0x000fe200024050ff */
[-C--:B------:R-:W-:Y:S01]  /*7de0*/  FMUL R53, R53, R153.reuse ;  /* 0x0000009935357220 */ /* 0x080fe20000400000 */
[----:B------:R-:W-:Y:S01]  /*7df0*/  ISETP.GT.AND P0, PT, R0, 0x19, PT ;  /* 0x000000190000780c */ /* 0x000fe20003f04270 */
[----:B-1----:R-:W-:Y:S01]  /*7e00*/  FMUL R11, R38, R153 ;  /* 0x00000099260b7220 */ /* 0x002fe20000400000 */
[----:B------:R-:W-:Y:S01]  /*7e10*/  ISETP.GT.AND P3, PT, R3, 0x8, P3 ;  /* 0x000000080300780c */ /* 0x000fe20001f64270 */
[----:B------:R0:W-:Y:S01]  /*7e20*/  @P1 STG.E desc[UR36][R4.64+0x40], R9 ;  /* 0x0000400904001986 */ /* 0x0001e2000c101924 */
[----:B------:R-:W-:Y:S01]  /*7e30*/  F2FP.TF32.F32.PACK_B R35, R35 ;  /* 0x00000023ff23723e */ /* 0x000fe200024050ff */
        /* <DEDUP_REMOVED lines=10> */
[-C--:B0-----:R-:W-:Y:S01]  /*7ee0*/  FMUL R9, R36, R153.reuse ;  /* 0x0000009924097220 */ /* 0x081fe20000400000 */
[----:B------:R-:W-:Y:S01]  /*7ef0*/  ISETP.GT.AND P4, PT, R3, 0x8, P4 ;  /* 0x000000080300780c */ /* 0x000fe20002784270 */
[----:B------:R-:W-:Y:S01]  /*7f00*/  @P3 STG.E desc[UR36][R6.64+0x44], R35 ;  /* 0x0000442306003986 */ /* 0x000fe2000c101924 */
[----:B------:R-:W-:Y:S01]  /*7f10*/  ISETP.GT.AND P3, PT, R0, 0x21, PT ;  /* 0x000000210000780c */ /* 0x000fe20003f64270 */
[----:B------:R-:W-:Y:S01]  /*7f20*/  FMUL R61, R61, R153 ;  /* 0x000000993d3d7220 */ /* 0x000fe20000400000 */
[----:B------:R-:W-:Y:S01]  /*7f30*/  F2FP.TF32.F32.PACK_B R9, R9 ;  /* 0x00000009ff09723e */ /* 0x000fe200024050ff */
[-C--:B------:R-:W-:Y:S01]  /*7f40*/  FMUL R63, R63, R153.reuse ;  /* 0x000000993f3f7220 */ /* 0x080fe20000400000 */
[----:B------:R-:W-:Y:S01]  /*7f50*/  ISETP.GT.AND P0, PT, R3, 0x8, P0 ;  /* 0x000000080300780c */ /* 0x000fe20000704270 */
[----:B-1----:R-:W-:Y:S01]  /*7f60*/  FMUL R13, R42, R153 ;  /* 0x000000992a0d7220 */ /* 0x002fe20000400000 */
[----:B------:R-:W-:Y:S01]  /*7f70*/  F2FP.TF32.F32.PACK_B R39, R39 ;  /* 0x00000027ff27723e */ /* 0x000fe200024050ff */
        /* <DEDUP_REMOVED lines=145> */
[C---:B------:R-:W-:Y:S01]  /*8890*/  ISETP.GT.AND P2, PT, R3.reuse, 0x8, P2 ;  /* 0x000000080300780c */ /* 0x040fe20001744270 */
[----:B------:R-:W-:Y:S01]  /*88a0*/  @P0 STG.E desc[UR36][R6.64+0x124], R63 ;  /* 0x0001243f06000986 */ /* 0x000fe2000c101924 */
[----:B------:R-:W-:Y:S01]  /*88b0*/  ISETP.GT.AND P3, PT, R3, 0x8, P3 ;  /* 0x000000080300780c */ /* 0x000fe20001f64270 */
[----:B------:R-:W-:Y:S01]  /*88c0*/  FMUL R131, R131, R153 ;  /* 0x0000009983837220 */ /* 0x000fe20000400000 */
[----:B------:R-:W-:Y:S01]  /*88d0*/  F2FP.TF32.F32.PACK_B R9, R9 ;  /* 0x00000009ff09723e */ /* 0x000fe200024050ff */
[-C--:B------:R-:W-:Y:S01]  /*88e0*/  FMUL R133, R133, R153.reuse ;  /* 0x0000009985857220 */ /* 0x080fe20000400000 */
[----:B------:R-:W-:Y:S01]  /*88f0*/  ISETP.GT.AND P0, PT, R0, 0x59, PT ;  /* 0x000000590000780c */ /* 0x000fe20003f04270 */
        /* <DEDUP_REMOVED lines=21> */
[C---:B------:R-:W-:Y:S01]  /*8a50*/  ISETP.GT.AND P0, PT, R3.reuse, 0x8, P0 ;  /* 0x000000080300780c */ /* 0x040fe20000704270 */
[----:B-1----:R-:W-:Y:S01]  /*8a60*/  FMUL R13, R74, R153 ;  /* 0x000000994a0d7220 */ /* 0x002fe20000400000 */
[----:B------:R-:W-:Y:S01]  /*8a70*/  F2FP.TF32.F32.PACK_B R87, R87 ;  /* 0x00000057ff57723e */ /* 0x000fe200024050ff */
[----:B------:R0:W-:Y:S01]  /*8a80*/  @P1 STG.E desc[UR36][R4.64+0x160], R9 ;  /* 0x0001600904001986 */ /* 0x0001e2000c101924 */
[----:B------:R-:W-:Y:S01]  /*8a90*/  ISETP.GT.AND P1, PT, R3, RZ, P3 ;  /* 0x000000ff0300720c */ /* 0x000fe20001f24270 */
[-C--:B------:R-:W-:Y:S01]  /*8aa0*/  FMUL R145, R145, R153.reuse ;  /* 0x0000009991917220 */ /* 0x080fe20000400000 */
[----:B------:R-:W-:Y:S01]  /*8ab0*/  ISETP.GT.AND P3, PT, R3, 0x8, P3 ;  /* 0x000000080300780c */ /* 0x000fe20001f64270 */
[----:B------:R-:W-:Y:S01]  /*8ac0*/  @P2 STG.E desc[UR36][R4.64+0x164], R69 ;  /* 0x0001644504002986 */ /* 0x000fe2000c101924 */
[----:B------:R-:W-:Y:S01]  /*8ad0*/  ISETP.GT.AND P2, PT, R0, 0x61, PT ;  /* 0x000000610000780c */ /* 0x000fe20003f44270 */
[----:B------:R-:W-:Y:S01]  /*8ae0*/  FMUL R147, R147, R153 ;  /* 0x0000009993937220 */ /* 0x000fe20000400000 */
[----:B------:R-:W-:Y:S01]  /*8af0*/  F2FP.TF32.F32.PACK_B R13, R13 ;  /* 0x0000000dff0d723e */ /* 0x000fe200024050ff */
[----:B------:R1:W-:Y:S01]  /*8b00*/  @P4 STG.E desc[UR36][R6.64+0x160], R11 ;  /* 0x0001600b06004986 */ /* 0x0003e2000c101924 */
[----:B------:R-:W-:Y:S01]  /*8b10*/  ISETP.GT.AND P4, PT, R3, RZ, P2 ;  /* 0x000000ff0300720c */ /* 0x000fe20001784270 */
[-C--:B------:R-:W-:Y:S01]  /*8b20*/  FMUL R149, R149, R153.reuse ;  /* 0x0000009995957220 */ /* 0x080fe20000400000 */
[----:B------:R-:W-:Y:S01]  /*8b30*/  ISETP.GT.AND P2, PT, R3, 0x8, P2 ;  /* 0x000000080300780c */ /* 0x000fe20001744270 */
[-C--:B0-----:R-:W-:Y:S01]  /*8b40*/  FMUL R9, R72, R153.reuse ;  /* 0x0000009948097220 */ /* 0x081fe20000400000 */
[----:B------:R-:W-:Y:S01]  /*8b50*/  @P0 STG.E desc[UR36][R6.64+0x164], R71 ;  /* 0x0001644706000986 */ /* 0x000fe2000c101924 */
[----:B------:R-:W-:Y:S01]  /*8b60*/  ISETP.GT.AND P0, PT, R0, 0x69, PT ;  /* 0x000000690000780c */ /* 0x000fe20003f04270 */
[----:B------:R-:W-:Y:S01]  /*8b70*/  FMUL R151, R151, R153 ;  /* 0x0000009997977220 */ /* 0x000fe20000400000 */
[----:B------:R-:W-:-:S02]  /*8b80*/  F2FP.TF32.F32.PACK_B R89, R89 ;  /* 0x00000059ff59723e */ /* 0x000fc400024050ff */
[----:B------:R-:W-:Y:S01]  /*8b90*/  F2FP.TF32.F32.PACK_B R9, R9 ;  /* 0x00000009ff09723e */ /* 0x000fe200024050ff */
[----:B-1----:R-:W-:Y:S01]  /*8ba0*/  FMUL R11, R78, R153 ;  /* 0x000000994e0b7220 */ /* 0x002fe20000400000 */
[----:B------:R-:W-:-:S03]  /*8bb0*/  F2FP.TF32.F32.PACK_B R91, R91 ;  /* 0x0000005bff5b723e */ /* 0x000fc600024050ff */
[----:B------:R0:W-:Y:S01]  /*8bc0*/  @P1 STG.E desc[UR36][R4.64+0x180], R9 ;  /* 0x0001800904001986 */ /* 0x0001e2000c101924 */
[----:B------:R-:W-:Y:S02]  /*8bd0*/  ISETP.GT.AND P1, PT, R0, 0x68, PT ;  /* 0x000000680000780c */ /* 0x000fe40003f24270 */
[----:B------:R-:W-:Y:S01]  /*8be0*/  F2FP.TF32.F32.PACK_B R11, R11 ;  /* 0x0000000bff0b723e */ /* 0x000fe200024050ff */
[----:B------:R-:W-:Y:S01]  /*8bf0*/  @P4 STG.E desc[UR36][R4.64+0x184], R73 ;  /* 0x0001844904004986 */ /* 0x000fe2000c101924 */
[C---:B------:R-:W-:Y:S02]  /*8c00*/  ISETP.GT.AND P4, PT, R3.reuse, RZ, P1 ;  /* 0x000000ff0300720c */ /* 0x040fe40000f84270 */
[C---:B------:R-:W-:Y:S01]  /*8c10*/  ISETP.GT.AND P1, PT, R3.reuse, 0x8, P1 ;  /* 0x000000080300780c */ /* 0x040fe20000f24270 */
[----:B------:R1:W-:Y:S01]  /*8c20*/  @P3 STG.E desc[UR36][R6.64+0x180], R13 ;  /* 0x0001800d06003986 */ /* 0x0003e2000c101924 */
[----:B------:R-:W-:Y:S02]  /*8c30*/  ISETP.GT.AND P3, PT, R3, RZ, P0 ;  /* 0x000000ff0300720c */ /* 0x000fe40000764270 */
[----:B------:R-:W-:Y:S01]  /*8c40*/  F2FP.TF32.F32.PACK_B R93, R93 ;  /* 0x0000005dff5d723e */ /* 0x000fe200024050ff */
[----:B0-----:R-:W-:Y:S01]  /*8c50*/  FMUL R9, R76, R153 ;  /* 0x000000994c097220 */ /* 0x001fe20000400000 */
[----:B------:R-:W-:Y:S01]  /*8c60*/  @P2 STG.E desc[UR36][R6.64+0x184], R75 ;  /* 0x0001844b06002986 */ /* 0x000fe2000c101924 */
[----:B------:R-:W-:-:S02]  /*8c70*/  ISETP.GT.AND P2, PT, R0, 0x70, PT ;  /* 0x000000700000780c */ /* 0x000fc40003f44270 */
[----:B------:R-:W-:Y:S02]  /*8c80*/  F2FP.TF32.F32.PACK_B R95, R95 ;  /* 0x0000005fff5f723e */ /* 0x000fe400024050ff */
[----:B------:R-:W-:Y:S01]  /*8c90*/  F2FP.TF32.F32.PACK_B R9, R9 ;  /* 0x00000009ff09723e */ /* 0x000fe200024050ff */
[----:B-1----:R-:W-:Y:S01]  /*8ca0*/  FMUL R13, R82, R153 ;  /* 0x00000099520d7220 */ /* 0x002fe20000400000 */
[----:B------:R-:W-:-:S03]  /*8cb0*/  F2FP.TF32.F32.PACK_B R97, R97 ;  /* 0x00000061ff61723e */ /* 0x000fc600024050ff */
[----:B------:R0:W-:Y:S01]  /*8cc0*/  @P4 STG.E desc[UR36][R4.64+0x1a0], R9 ;  /* 0x0001a00904004986 */ /* 0x0001e2000c101924 */
[C---:B------:R-:W-:Y:S02]  /*8cd0*/  ISETP.GT.AND P4, PT, R3.reuse, RZ, P2 ;  /* 0x000000ff0300720c */ /* 0x040fe40001784270 */
[C---:B------:R-:W-:Y:S01]  /*8ce0*/  ISETP.GT.AND P2, PT, R3.reuse, 0x8, P2 ;  /* 0x000000080300780c */ /* 0x040fe20001744270 */
[----:B------:R-:W-:Y:S01]  /*8cf0*/  @P3 STG.E desc[UR36][R4.64+0x1a4], R77 ;  /* 0x0001a44d04003986 */ /* 0x000fe2000c101924 */
[C---:B------:R-:W-:Y:S02]  /*8d00*/  ISETP.GT.AND P3, PT, R3.reuse, 0x8, P0 ;  /* 0x000000080300780c */ /* 0x040fe40000764270 */
[----:B------:R-:W-:Y:S01]  /*8d10*/  ISETP.GT.AND P0, PT, R0, 0x71, PT ;  /* 0x000000710000780c */ /* 0x000fe20003f04270 */
[----:B------:R1:W-:Y:S01]  /*8d20*/  @P1 STG.E desc[UR36][R6.64+0x1a0], R11 ;  /* 0x0001a00b06001986 */ /* 0x0003e2000c101924 */
[----:B------:R-:W-:Y:S02]  /*8d30*/  F2FP.TF32.F32.PACK_B R13, R13 ;  /* 0x0000000dff0d723e */ /* 0x000fe400024050ff */
[----:B------:R-:W-:Y:S01]  /*8d40*/  ISETP.GT.AND P1, PT, R3, RZ, P0 ;  /* 0x000000ff0300720c */ /* 0x000fe20000724270 */
[----:B0-----:R-:W-:Y:S01]  /*8d50*/  FMUL R9, R80, R153 ;  /* 0x0000009950097220 */ /* 0x001fe20000400000 */
[----:B------:R-:W-:-:S02]  /*8d60*/  F2FP.TF32.F32.PACK_B R99, R99 ;  /* 0x00000063ff63723e */ /* 0x000fc400024050ff */
[----:B------:R-:W-:Y:S02]  /*8d70*/  F2FP.TF32.F32.PACK_B R101, R101 ;  /* 0x00000065ff65723e */ /* 0x000fe400024050ff */
[----:B------:R-:W-:Y:S01]  /*8d80*/  F2FP.TF32.F32.PACK_B R9, R9 ;  /* 0x00000009ff09723e */ /* 0x000fe200024050ff */
[----:B------:R-:W-:Y:S01]  /*8d90*/  @P3 STG.E desc[UR36][R6.64+0x1a4], R79 ;  /* 0x0001a44f06003986 */ /* 0x000fe2000c101924 */
[----:B------:R-:W-:Y:S01]  /*8da0*/  ISETP.GT.AND P3, PT, R3, 0x8, P0 ;  /* 0x000000080300780c */ /* 0x000fe20000764270 */
[----:B-1----:R-:W-:Y:S01]  /*8db0*/  FMUL R11, R86, R153 ;  /* 0x00000099560b7220 */ /* 0x002fe20000400000 */
[C---:B------:R-:W-:Y:S01]  /*8dc0*/  ISETP.GT.AND P0, PT, R0.reuse, 0x79, PT ;  /* 0x000000790000780c */ /* 0x040fe20003f04270 */
[----:B------:R0:W-:Y:S01]  /*8dd0*/  @P4 STG.E desc[UR36][R4.64+0x1c0], R9 ;  /* 0x0001c00904004986 */ /* 0x0001e2000c101924 */
[----:B------:R-:W-:Y:S02]  /*8de0*/  F2FP.TF32.F32.PACK_B R103, R103 ;  /* 0x00000067ff67723e */ /* 0x000fe400024050ff */
[----:B------:R-:W-:Y:S01]  /*8df0*/  F2FP.TF32.F32.PACK_B R11, R11 ;  /* 0x0000000bff0b723e */ /* 0x000fe200024050ff */
[----:B------:R-:W-:Y:S01]  /*8e00*/  @P1 STG.E desc[UR36][R4.64+0x1c4], R81 ;  /* 0x0001c45104001986 */ /* 0x000fe2000c101924 */
[----:B------:R-:W-:-:S02]  /*8e10*/  ISETP.GT.AND P1, PT, R0, 0x78, PT ;  /* 0x000000780000780c */ /* 0x000fc40003f24270 */
[----:B------:R-:W-:Y:S01]  /*8e20*/  F2FP.TF32.F32.PACK_B R105, R105 ;  /* 0x00000069ff69723e */ /* 0x000fe200024050ff */
[----:B------:R1:W-:Y:S01]  /*8e30*/  @P2 STG.E desc[UR36][R6.64+0x1c0], R13 ;  /* 0x0001c00d06002986 */ /* 0x0003e2000c101924 */
[C---:B------:R-:W-:Y:S02]  /*8e40*/  ISETP.GT.AND P4, PT, R3.reuse, RZ, P1 ;  /* 0x000000ff0300720c */ /* 0x040fe40000f84270 */
[C---:B------:R-:W-:Y:S01]  /*8e50*/  ISETP.GT.AND P2, PT, R3.reuse, RZ, P0 ;  /* 0x000000ff0300720c */ /* 0x040fe20000744270 */
[----:B0-----:R-:W-:Y:S01]  /*8e60*/  FMUL R9, R84, R153 ;  /* 0x0000009954097220 */ /* 0x001fe20000400000 */
[C---:B------:R-:W-:Y:S01]  /*8e70*/  ISETP.GT.AND P1, PT, R3.reuse, 0x8, P1 ;  /* 0x000000080300780c */ /* 0x040fe20000f24270 */
[----:B------:R-:W-:Y:S01]  /*8e80*/  @P3 STG.E desc[UR36][R6.64+0x1c4], R83 ;  /* 0x0001c45306003986 */ /* 0x000fe2000c101924 */
[----:B------:R-:W-:Y:S02]  /*8e90*/  ISETP.GT.AND P3, PT, R3, 0x8, P0 ;  /* 0x000000080300780c */ /* 0x000fe40000764270 */
[----:B------:R-:W-:-:S02]  /*8ea0*/  F2FP.TF32.F32.PACK_B R9, R9 ;  /* 0x00000009ff09723e */ /* 0x000fc400024050ff */
[----:B------:R-:W-:Y:S01]  /*8eb0*/  ISETP.GT.AND P0, PT, R0, 0x81, PT ;  /* 0x000000810000780c */ /* 0x000fe20003f04270 */
[----:B-1----:R-:W-:Y:S01]  /*8ec0*/  FMUL R13, R90, R153 ;  /* 0x000000995a0d7220 */ /* 0x002fe20000400000 */
[----:B------:R-:W-:Y:S01]  /*8ed0*/  F2FP.TF32.F32.PACK_B R107, R107 ;  /* 0x0000006bff6b723e */ /* 0x000fe200024050ff */
[----:B------:R0:W-:Y:S01]  /*8ee0*/  @P4 STG.E desc[UR36][R4.64+0x1e0], R9 ;  /* 0x0001e00904004986 */ /* 0x0001e2000c101924 */
[----:B------:R-:W-:Y:S02]  /*8ef0*/  F2FP.TF32.F32.PACK_B R109, R109 ;  /* 0x0000006dff6d723e */ /* 0x000fe400024050ff */
[----:B------:R-:W-:Y:S01]  /*8f00*/  F2FP.TF32.F32.PACK_B R13, R13 ;  /* 0x0000000dff0d723e */ /* 0x000fe200024050ff */
[----:B------:R-:W-:Y:S01]  /*8f10*/  @P2 STG.E desc[UR36][R4.64+0x1e4], R85 ;  /* 0x0001e45504002986 */ /* 0x000fe2000c101924 */
[----:B------:R-:W-:Y:S02]  /*8f20*/  ISETP.GT.AND P2, PT, R0, 0x80, PT ;  /* 0x000000800000780c */ /* 0x000fe40003f44270 */
[----:B------:R-:W-:Y:S01]  /*8f30*/  F2FP.TF32.F32.PACK_B R111, R111 ;  /* 0x0000006fff6f723e */ /* 0x000fe200024050ff */
[----:B------:R1:W-:Y:S01]  /*8f40*/  @P1 STG.E desc[UR36][R6.64+0x1e0], R11 ;  /* 0x0001e00b06001986 */ /* 0x0003e2000c101924 */
[----:B------:R-:W-:-:S02]  /*8f50*/  ISETP.GT.AND P4, PT, R3, RZ, P2 ;  /* 0x000000ff0300720c */ /* 0x000fc40001784270 */
[C---:B------:R-:W-:Y:S01]  /*8f60*/  ISETP.GT.AND P1, PT, R3.reuse, RZ, P0 ;  /* 0x000000ff0300720c */ /* 0x040fe20000724270 */
[----:B0-----:R-:W-:Y:S01]  /*8f70*/  FMUL R9, R88, R153 ;  /* 0x0000009958097220 */ /* 0x001fe20000400000 */
[C---:B------:R-:W-:Y:S01]  /*8f80*/  ISETP.GT.AND P2, PT, R3.reuse, 0x8, P2 ;  /* 0x000000080300780c */ /* 0x040fe20001744270 */
[----:B------:R-:W-:Y:S01]  /*8f90*/  @P3 STG.E desc[UR36][R6.64+0x1e4], R87 ;  /* 0x0001e45706003986 */ /* 0x000fe2000c101924 */
[----:B------:R-:W-:Y:S02]  /*8fa0*/  ISETP.GT.AND P3, PT, R3, 0x8, P0 ;  /* 0x000000080300780c */ /* 0x000fe40000764270 */
[----:B------:R-:W-:Y:S02]  /*8fb0*/  F2FP.TF32.F32.PACK_B R9, R9 ;  /* 0x00000009ff09723e */ /* 0x000fe400024050ff */
[----:B------:R-:W-:Y:S01]  /*8fc0*/  ISETP.GT.AND P0, PT, R0, 0x89, PT ;  /* 0x000000890000780c */ /* 0x000fe20003f04270 */
[----:B-1----:R-:W-:Y:S01]  /*8fd0*/  FMUL R11, R94, R153 ;  /* 0x000000995e0b7220 */ /* 0x002fe20000400000 */
[----:B------:R-:W-:Y:S01]  /*8fe0*/  F2FP.TF32.F32.PACK_B R113, R113 ;  /* 0x00000071ff71723e */ /* 0x000fe200024050ff */
[----:B------:R0:W-:Y:S01]  /*8ff0*/  @P4 STG.E desc[UR36][R4.64+0x200], R9 ;  /* 0x0002000904004986 */ /* 0x0001e2000c101924 */
[----:B------:R-:W-:-:S02]  /*9000*/  F2FP.TF32.F32.PACK_B R115, R115 ;  /* 0x00000073ff73723e */ /* 0x000fc400024050ff */
[----:B------:R-:W-:Y:S01]  /*9010*/  F2FP.TF32.F32.PACK_B R11, R11 ;  /* 0x0000000bff0b723e */ /* 0x000fe200024050ff */
[----:B------:R-:W-:Y:S01]  /*9020*/  @P1 STG.E desc[UR36][R4.64+0x204], R89 ;  /* 0x0002045904001986 */ /* 0x000fe2000c101924 */
[----:B------:R-:W-:Y:S02]  /*9030*/  ISETP.GT.AND P1, PT, R0, 0x88, PT ;  /* 0x000000880000780c */ /* 0x000fe40003f24270 */
[----:B------:R-:W-:Y:S01]  /*9040*/  F2FP.TF32.F32.PACK_B R117, R117 ;  /* 0x00000075ff75723e */ /* 0x000fe200024050ff */
[----:B------:R1:W-:Y:S01]  /*9050*/  @P2 STG.E desc[UR36][R6.64+0x200], R13 ;  /* 0x0002000d06002986 */ /* 0x0003e2000c101924 */
[C---:B------:R-:W-:Y:S02]  /*9060*/  ISETP.GT.AND P4, PT, R3.reuse, RZ, P1 ;  /* 0x000000ff0300720c */ /* 0x040fe40000f84270 */
[C---:B------:R-:W-:Y:S01]  /*9070*/  ISETP.GT.AND P2, PT, R3.reuse, RZ, P0 ;  /* 0x000000ff0300720c */ /* 0x040fe20000744270 */
[----:B0-----:R-:W-:Y:S01]  /*9080*/  FMUL R9, R92, R153 ;  /* 0x000000995c097220 */ /* 0x001fe20000400000 */
[C---:B------:R-:W-:Y:S01]  /*9090*/  ISETP.GT.AND P1, PT, R3.reuse, 0x8, P1 ;  /* 0x000000080300780c */ /* 0x040fe20000f24270 */
[----:B------:R-:W-:Y:S01]  /*90a0*/  @P3 STG.E desc[UR36][R6.64+0x204], R91 ;  /* 0x0002045b06003986 */ /* 0x000fe2000c101924 */
[----:B------:R-:W-:-:S02]  /*90b0*/  ISETP.GT.AND P3, PT, R3, 0x8, P0 ;  /* 0x000000080300780c */ /* 0x000fc40000764270 */
[----:B------:R-:W-:Y:S02]  /*90c0*/  F2FP.TF32.F32.PACK_B R9, R9 ;  /* 0x00000009ff09723e */ /* 0x000fe400024050ff */
[----:B------:R-:W-:Y:S01]  /*90d0*/  ISETP.GT.AND P0, PT, R0, 0x91, PT ;  /* 0x000000910000780c */ /* 0x000fe20003f04270 */
[----:B-1----:R-:W-:Y:S01]  /*90e0*/  FMUL R13, R98, R153 ;  /* 0x00000099620d7220 */ /* 0x002fe20000400000 */
[----:B------:R-:W-:Y:S01]  /*90f0*/  F2FP.TF32.F32.PACK_B R119, R119 ;  /* 0x00000077ff77723e */ /* 0x000fe200024050ff */
        /* <DEDUP_REMOVED lines=89> */
[----:B------:R-:W-:-:S03]  /*9690*/  ISETP.GT.AND P1, PT, R0, 0xb8, PT ;  /* 0x000000b80000780c */ /* 0x000fc60003f24270 */
[----:B------:R1:W-:Y:S01]  /*96a0*/  @P2 STG.E desc[UR36][R6.64+0x2c0], R13 ;  /* 0x0002c00d06002986 */ /* 0x0003e2000c101924 */
[C---:B------:R-:W-:Y:S02]  /*96b0*/  ISETP.GT.AND P4, PT, R3.reuse, RZ, P1 ;  /* 0x000000ff0300720c */ /* 0x040fe40000f84270 */
[C---:B------:R-:W-:Y:S01]  /*96c0*/  ISETP.GT.AND P2, PT, R3.reuse, RZ, P0 ;  /* 0x000000ff0300720c */ /* 0x040fe20000744270 */
[----:B0-----:R-:W-:Y:S01]  /*96d0*/  FMUL R9, R116, R153 ;  /* 0x0000009974097220 */ /* 0x001fe20000400000 */
[C---:B------:R-:W-:Y:S01]  /*96e0*/  ISETP.GT.AND P1, PT, R3.reuse, 0x8, P1 ;  /* 0x000000080300780c */ /* 0x040fe20000f24270 */
[----:B------:R-:W-:Y:S01]  /*96f0*/  @P3 STG.E desc[UR36][R6.64+0x2c4], R115 ;  /* 0x0002c47306003986 */ /* 0x000fe2000c101924 */
[----:B------:R-:W-:Y:S02]  /*9700*/  ISETP.GT.AND P3, PT, R3, 0x8, P0 ;  /* 0x000000080300780c */ /* 0x000fe40000764270 */
[----:B------:R-:W-:Y:S02]  /*9710*/  F2FP.TF32.F32.PACK_B R9, R9 ;  /* 0x00000009ff09723e */ /* 0x000fe400024050ff */
[----:B------:R-:W-:Y:S01]  /*9720*/  ISETP.GT.AND P0, PT, R0, 0xc1, PT ;  /* 0x000000c10000780c */ /* 0x000fe20003f04270 */
[----:B-1----:R-:W-:-:S02]  /*9730*/  FMUL R13, R122, R153 ;  /* 0x000000997a0d7220 */ /* 0x002fc40000400000 */
[----:B------:R0:W-:Y:S03]  /*9740*/  @P4 STG.E desc[UR36][R4.64+0x2e0], R9 ;  /* 0x0002e00904004986 */ /* 0x0001e6000c101924 */
        /* <DEDUP_REMOVED lines=97> */
[----:B------:R0:W-:Y:S01]  /*9d60*/  @P4 STG.E desc[UR36][R4.64+0x3c0], R13 ;  /* 0x0003c00d04004986 */ /* 0x0001e2000c101924 */
[----:B------:R-:W-:Y:S02]  /*9d70*/  ISETP.GT.AND P4, PT, R0, 0xf8, PT ;  /* 0x000000f80000780c */ /* 0x000fe40003f84270 */
[----:B------:R-:W-:Y:S01]  /*9d80*/  F2FP.TF32.F32.PACK_B R11, R11 ;  /* 0x0000000bff0b723e */ /* 0x000fe200024050ff */
[----:B------:R-:W-:Y:S01]  /*9d90*/  @P1 STG.E desc[UR36][R4.64+0x3c4], R145 ;  /* 0x0003c49104001986 */ /* 0x000fe2000c101924 */
[C---:B------:R-:W-:Y:S01]  /*9da0*/  ISETP.GT.AND P1, PT, R3.reuse, RZ, P0 ;  /* 0x000000ff0300720c */ /* 0x040fe20000724270 */
[----:B------:R-:W-:Y:S01]  /*9db0*/  @P3 IMAD.MOV.U32 R2, RZ, RZ, R6 ;  /* 0x000000ffff023224 */ /* 0x000fe200078e0006 */
[C---:B------:R-:W-:Y:S01]  /*9dc0*/  ISETP.GT.AND P0, PT, R3.reuse, 0x8, P0 ;  /* 0x000000080300780c */ /* 0x040fe20000704270 */
[----:B------:R-:W-:Y:S01]  /*9dd0*/  @P2 STG.E desc[UR36][R6.64+0x3c0], R9 ;  /* 0x0003c00906002986 */ /* 0x000fe2000c101924 */
[C---:B------:R-:W-:Y:S02]  /*9de0*/  ISETP.GT.AND P2, PT, R3.reuse, RZ, P4 ;  /* 0x000000ff0300720c */ /* 0x040fe40002744270 */
[----:B------:R-:W-:Y:S01]  /*9df0*/  ISETP.GT.AND P4, PT, R3, 0x8, P4 ;  /* 0x000000080300780c */ /* 0x000fe20002784270 */
[----:B------:R-:W-:-:S02]  /*9e00*/  @P3 IMAD.MOV.U32 R3, RZ, RZ, R7 ;  /* 0x000000ffff033224 */ /* 0x000fc400078e0007 */
[----:B0-----:R-:W-:-:S03]  /*9e10*/  FMUL R13, R150, R153 ;  /* 0x00000099960d7220 */ /* 0x001fc60000400000 */
[----:B------:R0:W-:Y:S02]  /*9e20*/  @P3 STG.E desc[UR36][R2.64+0x3c4], R147 ;  /* 0x0003c49302003986 */ /* 0x0001e4000c101924 */
[----:B------:R-:W-:-:S03]  /*9e30*/  F2FP.TF32.F32.PACK_B R13, R13 ;  /* 0x0000000dff0d723e */ /* 0x000fc600024050ff */
[----:B0-----:R-:W-:Y:S02]  /*9e40*/  @P2 IMAD.MOV.U32 R2, RZ, RZ, R4 ;  /* 0x000000ffff022224 */ /* 0x001fe400078e0004 */
[----:B------:R-:W-:-:S05]  /*9e50*/  @P2 IMAD.MOV.U32 R3, RZ, RZ, R5 ;  /* 0x000000ffff032224 */ /* 0x000fca00078e0005 */
[----:B------:R0:W-:Y:S04]  /*9e60*/  @P2 STG.E desc[UR36][R2.64+0x3e0], R11 ;  /* 0x0003e00b02002986 */ /* 0x0001e8000c101924 */
[----:B------:R1:W-:Y:S01]  /*9e70*/  @P1 STG.E desc[UR36][R4.64+0x3e4], R149 ;  /* 0x0003e49504001986 */ /* 0x0003e2000c101924 */
[----:B0-----:R-:W-:Y:S02]  /*9e80*/  @P4 IMAD.MOV.U32 R2, RZ, RZ, R6 ;  /* 0x000000ffff024224 */ /* 0x001fe400078e0006 */
[----:B------:R-:W-:-:S05]  /*9e90*/  @P4 IMAD.MOV.U32 R3, RZ, RZ, R7 ;  /* 0x000000ffff034224 */ /* 0x000fca00078e0007 */
[----:B------:R1:W-:Y:S04]  /*9ea0*/  @P4 STG.E desc[UR36][R2.64+0x3e0], R13 ;  /* 0x0003e00d02004986 */ /* 0x0003e8000c101924 */
[----:B------:R1:W-:Y:S02]  /*9eb0*/  @P0 STG.E desc[UR36][R6.64+0x3e4], R151 ;  /* 0x0003e49706000986 */ /* 0x0003e4000c101924 */
.L_x_290:
[----:B------:R-:W-:Y:S05]  /*9ec0*/  BSYNC B0 ;  /* 0x0000000000007941 */ /* 0x000fea0003800000 */
.L_x_36:
[----:B-1----:R-:W2:Y:S01]  /*9ed0*/  LDL.64 R2, [R1] ;  /* 0x0000000001027983 */ /* 0x002ea20000100a00 */
[----:B------:R-:W-:Y:S01]  /*9ee0*/  ULDC.64 UR4, c[0x0][0x650] ;  /* 0x0001940000047ab9 */ /* 0x000fe20000000a00 */
[----:B------:R1:W-:Y:S01]  /*9ef0*/  SYNCS.ARRIVE.TRANS64.A1T0 RZ, [R162+UR45], RZ ;  /* 0x000000ffa2ff79a7 */ /* 0x0003e2000810002d */
[----:B------:R-:W-:Y:S01]  /*9f00*/  PRMT R0, RZ, 0x7610, R0 ;  /* 0x00007610ff007816 */ /* 0x000fe20000000000 */
[----:B-----5:R-:W-:Y:S02]  /*9f10*/  IMAD.MOV.U32 R19, RZ, RZ, -0x1 ;  /* 0xffffffffff137424 */ /* 0x020fe400078e00ff */
[----:B------:R-:W-:Y:S01]  /*9f20*/  IMAD.MOV.U32 R22, RZ, RZ, -0x1 ;  /* 0xffffffffff167424 */ /* 0x000fe200078e00ff */
[----:B--2---:R-:W-:-:S04]  /*9f30*/  LEA R18, P0, R2, R18, 0x1 ;  /* 0x0000001202127211 */ /* 0x004fc800078008ff */
[----:B------:R-:W-:Y:S01]  /*9f40*/  LEA.HI.X R17, R2, R17, R23, 0x1, P0 ;  /* 0x0000001102117211 */ /* 0x000fe200000f0c17 */
[----:B------:R-:W-:Y:S01]  /*9f50*/  IMAD.MOV.U32 R2, RZ, RZ, -0x1 ;  /* 0xffffffffff027424 */ /* 0x000fe200078e00ff */
[----:B------:R-:W-:-:S04]  /*9f60*/  ISETP.GE.U32.AND P0, PT, R18, UR4, PT ;  /* 0x0000000412007c0c */ /* 0x000fc8000bf06070 */
[----:B------:R-:W-:-:S13]  /*9f70*/  ISETP.GE.U32.AND.EX P0, PT, R17, UR5, PT, P0 ;  /* 0x0000000511007c0c */ /* 0x000fda000bf06100 */
[----:B-1----:R-:W-:Y:S05]  /*9f80*/  @P0 BRA `(.L_x_291) ;  /* 0x0000000400700947 */ /* 0x002fea0003800000 */
[----:B----4-:R-:W1:Y:S01]  /*9f90*/  S2R R10, SR_CTAID.X ;  /* 0x00000000000a7919 */ /* 0x010e620000002500 */
[----:B---3--:R-:W2:Y:S01]  /*9fa0*/  LDC.64 R8, c[0x0][0x628] ;  /* 0x00018a00ff087b82 */ /* 0x008ea20000000a00 */
[----:B------:R-:W-:Y:S01]  /*9fb0*/  ULDC UR4, c[0x0][0x150] ;  /* 0x0000540000047ab9 */ /* 0x000fe20000000800 */
[----:B------:R-:W-:Y:S01]  /*9fc0*/  IMAD.MOV.U32 R6, RZ, RZ, R18 ;  /* 0x000000ffff067224 */ /* 0x000fe200078e0012 */
[----:B------:R-:W3:Y:S01]  /*9fd0*/  S2R R20, SR_CTAID.Y ;  /* 0x0000000000147919 */ /* 0x000ee20000002600 */
[----:B0-----:R-:W-:-:S04]  /*9fe0*/  IMAD.MOV.U32 R7, RZ, RZ, R17 ;  /* 0x000000ffff077224 */ /* 0x001fc800078e0011 */
[----:B------:R-:W0:Y:S08]  /*9ff0*/  LDC R15, c[0x0][0x144] ;  /* 0x00005100ff0f7b82 */ /* 0x000e300000000800 */
[----:B------:R-:W4:Y:S08]  /*a000*/  LDC R0, c[0x0][0x630] ;  /* 0x00018c00ff007b82 */ /* 0x000f300000000800 */
[----:B------:R-:W0:Y:S01]  /*a010*/  LDC.64 R12, c[0x0][0x620] ;  /* 0x00018800ff0c7b82 */ /* 0x000e220000000a00 */
[----:B--2---:R-:W-:-:S04]  /*a020*/  ISETP.NE.U32.AND P0, PT, R8, RZ, PT ;  /* 0x000000ff0800720c */ /* 0x004fc80003f05070 */
[----:B------:R-:W-:Y:S02]  /*a030*/  ISETP.NE.AND.EX P0, PT, R9, RZ, PT, P0 ;  /* 0x000000ff0900720c */ /* 0x000fe40003f05300 */
[----:B-1----:R-:W-:-:S05]  /*a040*/  I2FP.F32.U32 R2, R10 ;  /* 0x0000000a00027245 */ /* 0x002fca0000201000 */
[----:B------:R-:W-:-:S04]  /*a050*/  FMUL R2, R2, UR4 ;  /* 0x0000000402027c20 */ /* 0x000fc80008400000 */
[----:B------:R1:W2:Y:S02]  /*a060*/  F2I.U32.TRUNC.NTZ R14, R2 ;  /* 0x00000002000e7305 */ /* 0x0002a4000020f000 */
[----:B---34-:R-:W-:Y:S05]  /*a070*/  @!P0 BRA `(.L_x_292) ;  /* 0x0000000000288947 */ /* 0x018fea0003800000 */
[----:B------:R-:W3:Y:S02]  /*a080*/  LDC R3, c[0x0][0x634] ;  /* 0x00018d00ff037b82 */ /* 0x000ee40000000800 */
[----:B---3--:R-:W-:-:S05]  /*a090*/  IADD3 R7, P0, R18, R3, RZ ;  /* 0x0000000312077210 */ /* 0x008fca0007f1e0ff */
[----:B------:R-:W-:-:S04]  /*a0a0*/  IMAD.X R11, RZ, RZ, R17, P0 ;  /* 0x000000ffff0b7224 */ /* 0x000fc800000e0611 */
[----:B-1----:R-:W-:-:S04]  /*a0b0*/  IMAD.WIDE.U32 R2, R11, R8, RZ ;  /* 0x000000080b027225 */ /* 0x002fc800078e00ff */
[----:B------:R-:W-:-:S04]  /*a0c0*/  IMAD.WIDE.U32 R4, P0, R7, R9, R2 ;  /* 0x0000000907047225 */ /* 0x000fc80007800002 */
[----:B------:R-:W-:-:S04]  /*a0d0*/  IMAD.WIDE.U32 R2, R7, R8, RZ ;  /* 0x0000000807027225 */ /* 0x000fc800078e00ff */
[----:B------:R-:W-:Y:S01]  /*a0e0*/  IMAD.X R7, RZ, RZ, RZ, P0 ;  /* 0x000000ffff077224 */ /* 0x000fe200000e06ff */
[----:B------:R-:W-:Y:S01]  /*a0f0*/  IADD3 RZ, P0, R3, R4, RZ ;  /* 0x0000000403ff7210 */ /* 0x000fe20007f1e0ff */
[----:B------:R-:W-:-:S04]  /*a100*/  IMAD.MOV.U32 R6, RZ, RZ, R5 ;  /* 0x000000ffff067224 */ /* 0x000fc800078e0005 */
[----:B------:R-:W-:-:S08]  /*a110*/  IMAD.WIDE.U32.X R6, R11, R9, R6, P0 ;  /* 0x000000090b067225 */ /* 0x000fd000000e0406 */
.L_x_292:
[----:B------:R-:W3:Y:S01]  /*a120*/  LDC.64 R26, c[0x0][0x640] ;  /* 0x00019000ff1a7b82 */ /* 0x000ee20000000a00 */
[-C--:B------:R-:W-:Y:S01]  /*a130*/  SHF.R.U64 R11, R6, R0.reuse, R7 ;  /* 0x00000000060b7219 */ /* 0x080fe20000001207 */
[----:B------:R-:W-:Y:S01]  /*a140*/  IMAD.MOV.U32 R19, RZ, RZ, R17 ;  /* 0x000000ffff137224 */ /* 0x000fe200078e0011 */
[----:B------:R-:W-:Y:S01]  /*a150*/  SHF.R.U32.HI R0, RZ, R0, R7 ;  /* 0x00000000ff007219 */ /* 0x000fe20000011607 */
[----:B--2---:R-:W-:Y:S01]  /*a160*/  IMAD.MOV R14, RZ, RZ, -R14 ;  /* 0x000000ffff0e7224 */ /* 0x004fe200078e0a0e */
[----:B------:R-:W-:Y:S01]  /*a170*/  IADD3 R5, P0, RZ, -R11, RZ ;  /* 0x8000000bff057210 */ /* 0x000fe20007f1e0ff */
[----:B------:R-:W-:Y:S01]  /*a180*/  ULDC UR4, c[0x0][0x154] ;  /* 0x0000550000047ab9 */ /* 0x000fe20000000800 */
[----:B------:R-:W-:Y:S01]  /*a190*/  IMAD.MOV.U32 R7, RZ, RZ, 0x1 ;  /* 0x00000001ff077424 */ /* 0x000fe200078e00ff */
[----:B------:R-:W2:Y:S01]  /*a1a0*/  LDC R4, c[0x0][0x618] ;  /* 0x00018600ff047b82 */ /* 0x000ea20000000800 */
[----:B0-----:R-:W-:Y:S02]  /*a1b0*/  IMAD R22, R15, R14, R10 ;  /* 0x0000000e0f167224 */ /* 0x001fe400078e020a */
[----:B------:R-:W-:-:S04]  /*a1c0*/  IMAD.X R3, RZ, RZ, ~R0, P0 ;  /* 0x000000ffff037224 */ /* 0x000fc800000e0e00 */
[-C--:B------:R-:W-:Y:S01]  /*a1d0*/  IMAD R0, R3, R12.reuse, RZ ;  /* 0x0000000c03007224 */ /* 0x080fe200078e02ff */
[----:B------:R-:W0:Y:S01]  /*a1e0*/  LDC R6, c[0x0][0x608] ;  /* 0x00018200ff067b82 */ /* 0x000e220000000800 */
[----:B-1----:R-:W-:-:S04]  /*a1f0*/  IMAD.WIDE.U32 R2, R5, R12, R18 ;  /* 0x0000000c05027225 */ /* 0x002fc800078e0012 */
[----:B------:R-:W-:Y:S01]  /*a200*/  IMAD R5, R5, R13, R0 ;  /* 0x0000000d05057224 */ /* 0x000fe200078e0200 */
[----:B------:R-:W-:Y:S02]  /*a210*/  I2FP.F32.U32 R0, R20 ;  /* 0x0000001400007245 */ /* 0x000fe40000201000 */
[----:B------:R-:W1:Y:S01]  /*a220*/  LDC R24, c[0x0][0x658] ;  /* 0x00019600ff187b82 */ /* 0x000e620000000800 */
[----:B------:R-:W-:Y:S01]  /*a230*/  IMAD.IADD R3, R3, 0x1, R5 ;  /* 0x0000000103037824 */ /* 0x000fe200078e0205 */
[----:B---3--:R-:W-:Y:S01]  /*a240*/  ISETP.NE.U32.AND P0, PT, R26, RZ, PT ;  /* 0x000000ff1a00720c */ /* 0x008fe20003f05070 */
[----:B------:R-:W-:Y:S01]  /*a250*/  FMUL R0, R0, UR4 ;  /* 0x0000000400007c20 */ /* 0x000fe20008400000 */
[----:B------:R-:W-:Y:S02]  /*a260*/  IMAD.MOV.U32 R5, RZ, RZ, -0x1 ;  /* 0xffffffffff057424 */ /* 0x000fe400078e00ff */
[----:B------:R-:W-:Y:S01]  /*a270*/  ISETP.NE.AND.EX P0, PT, R27, RZ, PT, P0 ;  /* 0x000000ff1b00720c */ /* 0x000fe20003f05300 */
[----:B------:R3:W4:Y:S01]  /*a280*/  F2I.U32.TRUNC.NTZ R12, R0 ;  /* 0x00000000000c7305 */ /* 0x000722000020f000 */
[----:B------:R-:W3:Y:S01]  /*a290*/  LDC R15, c[0x0][0x148] ;  /* 0x00005200ff0f7b82 */ /* 0x000ee20000000800 */
[----:B--2---:R-:W-:-:S02]  /*a2a0*/  SHF.R.U64 R10, R2, R4, R3 ;  /* 0x00000004020a7219 */ /* 0x004fc40000001203 */
[----:B------:R-:W-:-:S05]  /*a2b0*/  SHF.R.U32.HI R3, RZ, R4, R3 ;  /* 0x00000004ff037219 */ /* 0x000fca0000011603 */
[----:B------:R-:W2:Y:S01]  /*a2c0*/  LDC R14, c[0x0][0x600] ;  /* 0x00018000ff0e7b82 */ /* 0x000ea20000000800 */
[-CC-:B0-----:R-:W-:Y:S02]  /*a2d0*/  SHF.R.U64 R8, R10, R6.reuse, R3.reuse ;  /* 0x000000060a087219 */ /* 0x181fe40000001203 */
[----:B------:R-:W-:-:S05]  /*a2e0*/  SHF.R.U32.HI R3, RZ, R6, R3 ;  /* 0x00000006ff037219 */ /* 0x000fca0000011603 */
[----:B------:R-:W0:Y:S01]  /*a2f0*/  LDC R21, c[0x0][0x648] ;  /* 0x00019200ff157b82 */ /* 0x000e220000000800 */
[-CC-:B-1----:R-:W-:Y:S02]  /*a300*/  SHF.R.U64 R13, R8, R24.reuse, R3.reuse ;  /* 0x00000018080d7219 */ /* 0x182fe40000001203 */
[-C--:B------:R-:W-:Y:S02]  /*a310*/  SHF.L.U32 R5, R5, R24.reuse, RZ ;  /* 0x0000001805057219 */ /* 0x080fe400000006ff */
[-C--:B------:R-:W-:Y:S01]  /*a320*/  SHF.R.U32.HI R3, RZ, R24.reuse, R3 ;  /* 0x00000018ff037219 */ /* 0x080fe20000011603 */
[----:B------:R-:W-:Y:S01]  /*a330*/  IMAD.MOV.U32 R2, RZ, RZ, R13 ;  /* 0x000000ffff027224 */ /* 0x000fe200078e000d */
[----:B------:R-:W-:Y:S01]  /*a340*/  SHF.L.U32 R24, R7, R24, RZ ;  /* 0x0000001807187219 */ /* 0x000fe200000006ff */
[----:B------:R-:W1:Y:S01]  /*a350*/  LDC R25, c[0x0][0x638] ;  /* 0x00018e00ff197b82 */ /* 0x000e620000000800 */
[----:B------:R-:W-:-:S07]  /*a360*/  LOP3.LUT R19, RZ, R5, RZ, 0x33, !PT ;  /* 0x00000005ff137212 */ /* 0x000fce00078e33ff */
[----:B------:R-:W0:Y:S01]  /*a370*/  LDC R28, c[0x0][0x610] ;  /* 0x00018400ff1c7b82 */ /* 0x000e220000000800 */
[----:B----4-:R-:W-:Y:S05]  /*a380*/  @!P0 BRA `(.L_x_293) ;  /* 0x0000000000288947 */ /* 0x010fea0003800000 */
[----:B---3--:R-:W3:Y:S02]  /*a390*/  LDC R0, c[0x0][0x64c] ;  /* 0x00019300ff007b82 */ /* 0x008ee40000000800 */
[----:B---3--:R-:W-:-:S05]  /*a3a0*/  IADD3 R7, P0, R13, R0, RZ ;  /* 0x000000000d077210 */ /* 0x008fca0007f1e0ff */
        /* <DEDUP_REMOVED lines=8> */
.L_x_293:
[----:B------:R-:W4:Y:S01]  /*a430*/  LDC R4, c[0x0][0x65c] ;  /* 0x00019700ff047b82 */ /* 0x000f220000000800 */
[----:B0--3--:R-:W-:Y:S01]  /*a440*/  SHF.R.U64 R0, R2, R21, R3 ;  /* 0x0000001502007219 */ /* 0x009fe20000001203 */
[----:B--2---:R-:W-:Y:S01]  /*a450*/  VIADD R3, R14, 0xffffffff ;  /* 0xffffffff0e037836 */ /* 0x004fe20000000000 */
[----:B------:R-:W-:Y:S01]  /*a460*/  LOP3.LUT R19, R8, R19, RZ, 0xc0, !PT ;  /* 0x0000001308137212 */ /* 0x000fe200078ec0ff */
[----:B------:R-:W-:Y:S02]  /*a470*/  IMAD.MOV R12, RZ, RZ, -R12 ;  /* 0x000000ffff0c7224 */ /* 0x000fe400078e0a0c */
[----:B------:R-:W-:Y:S01]  /*a480*/  IMAD.MOV R2, RZ, RZ, -R0 ;  /* 0x000000ffff027224 */ /* 0x000fe200078e0a00 */
[----:B------:R-:W-:Y:S01]  /*a490*/  LOP3.LUT R3, R10, R3, RZ, 0xc0, !PT ;  /* 0x000000030a037212 */ /* 0x000fe200078ec0ff */
[----:B------:R-:W-:Y:S02]  /*a4a0*/  IMAD R19, R24, R0, R19 ;  /* 0x0000000018137224 */ /* 0x000fe400078e0213 */
[----:B-1----:R-:W-:-:S04]  /*a4b0*/  IMAD R0, R2, R25, R13 ;  /* 0x0000001902007224 */ /* 0x002fc800078e020d */
[----:B------:R-:W-:Y:S01]  /*a4c0*/  IMAD R2, R0, R14, R3 ;  /* 0x0000000e00027224 */ /* 0x000fe200078e0203 */
[----:B----4-:R-:W-:Y:S01]  /*a4d0*/  ISETP.NE.AND P0, PT, R4, 0x1, PT ;  /* 0x000000010400780c */ /* 0x010fe20003f05270 */
[----:B------:R-:W-:-:S05]  /*a4e0*/  IMAD.MOV.U32 R4, RZ, RZ, 0x1 ;  /* 0x00000001ff047424 */ /* 0x000fca00078e00ff */
[----:B------:R-:W-:-:S07]  /*a4f0*/  PRMT R0, R4, 0x7610, R0 ;  /* 0x0000761004007816 */ /* 0x000fce0000000000 */
[----:B------:R-:W-:-:S04]  /*a500*/  @P0 IMAD R22, R15, R12, R20 ;  /* 0x0000000c0f160224 */ /* 0x000fc800078e0214 */
[----:B------:R-:W-:-:S05]  /*a510*/  IMAD R19, R19, R28, R22 ;  /* 0x0000001c13137224 */ /* 0x000fca00078e0216 */
[----:B------:R-:W-:Y:S02]  /*a520*/  SEL R22, R2, R19, !P0 ;  /* 0x0000001302167207 */ /* 0x000fe40004000000 */
[----:B------:R-:W-:Y:S01]  /*a530*/  SEL R19, R19, R2, !P0 ;  /* 0x0000000213137207 */ /* 0x000fe20004000000 */
[----:B------:R-:W-:-:S07]  /*a540*/  IMAD.MOV.U32 R2, RZ, RZ, R11 ;  /* 0x000000ffff027224 */ /* 0x000fce00078e000b */
.L_x_291:
[----:B------:R-:W-:Y:S02]  /*a550*/  LOP3.LUT P0, RZ, R0, 0xff, RZ, 0xc0, !PT ;  /* 0x000000ff00ff7812 */ /* 0x000fe4000780c0ff */
[----:B------:R-:W-:-:S11]  /*a560*/  LOP3.LUT R177, R177, 0x1, RZ, 0x3c, !PT ;  /* 0x00000001b1b17812 */ /* 0x000fd600078e3cff */
[----:B------:R-:W-:Y:S05]  /*a570*/  @P0 BRA `(.L_x_294) ;  /* 0xffffff7000300947 */ /* 0x000fea000383ffff */
[----:B------:R-:W-:Y:S05]  /*a580*/  EXIT ;  /* 0x000000000000794d */ /* 0x000fea0003800000 */
.L_x_17:
[----:B------:R-:W-:-:S08]  /*a590*/  ISETP.NE.AND P0, PT, R5, RZ, PT ;  /* 0x000000ff0500720c */ /* 0x000fd00003f05270 */
[----:B0-2---:R-:W0:-:S00]  /*a5a0*/  USETMAXREG.DEALLOC.CTAPOOL 0x28 ;  /* 0x00000028000079c8 */ /* 0x005e0000080e0500 */
[----:B------:R-:W-:Y:S05]  /*a5b0*/  @P0 EXIT ;  /* 0x000000000000094d */ /* 0x000fea0003800000 */
[----:B0-----:R-:W-:Y:S01]  /*a5c0*/  LOP3.LUT P0, RZ, R8, 0xff, RZ, 0xc0, !PT ;  /* 0x000000ff08ff7812 */ /* 0x001fe2000780c0ff */
[----:B------:R-:W-:Y:S02]  /*a5d0*/  IMAD.MOV.U32 R0, RZ, RZ, 0x1 ;  /* 0x00000001ff007424 */ /* 0x000fe400078e00ff */
[----:B------:R-:W-:-:S10]  /*a5e0*/  IMAD.MOV.U32 R8, RZ, RZ, RZ ;  /* 0x000000ffff087224 */ /* 0x000fd400078e00ff */
[----:B------:R-:W-:Y:S05]  /*a5f0*/  @!P0 BRA `(.L_x_295) ;  /* 0x0000000c00388947 */ /* 0x000fea0003800000 */
[----:B------:R-:W0:Y:S01]  /*a600*/  S2UR UR8, SR_CgaCtaId ;  /* 0x00000000000879c3 */ /* 0x000e220000008800 */
[----:B------:R-:W-:Y:S01]  /*a610*/  LOP3.LUT P0, RZ, R4, 0x1f, RZ, 0xc0, !PT ;  /* 0x0000001f04ff7812 */ /* 0x000fe2000780c0ff */
[----:B------:R-:W-:Y:S01]  /*a620*/  ULDC UR5, c[0x0][0x658] ;  /* 0x0001960000057ab9 */ /* 0x000fe20000000800 */
[----:B------:R-:W-:Y:S01]  /*a630*/  UMOV UR6, 0xffffffff ;  /* 0xffffffff00067882 */ /* 0x000fe20000000000 */
[----:B------:R-:W-:Y:S01]  /*a640*/  BSSY B0, `(.L_x_295) ;  /* 0x00000c9000007945 */ /* 0x000fe20003800000 */
[----:B------:R-:W-:Y:S01]  /*a650*/  USHF.L.U32 UR6, UR6, UR5, URZ ;  /* 0x0000000506067299 */ /* 0x000fe2000800063f */
[C---:B------:R-:W-:Y:S01]  /*a660*/  ISETP.NE.AND P2, PT, R3.reuse, RZ, PT ;  /* 0x000000ff0300720c */ /* 0x040fe20003f45270 */
[----:B------:R-:W-:Y:S01]  /*a670*/  IMAD.MOV.U32 R9, RZ, RZ, 0x1 ;  /* 0x00000001ff097424 */ /* 0x000fe200078e00ff */
[----:B------:R-:W-:Y:S01]  /*a680*/  ISETP.NE.OR P0, PT, R3, RZ, !P0 ;  /* 0x000000ff0300720c */ /* 0x000fe20004705670 */
[----:B------:R-:W-:Y:S01]  /*a690*/  IMAD.MOV.U32 R0, RZ, RZ, 0x1 ;  /* 0x00000001ff007424 */ /* 0x000fe200078e00ff */
[----:B------:R-:W-:Y:S01]  /*a6a0*/  LOP3.LUT R6, R16, 0x2, RZ, 0xfc, !PT ;  /* 0x0000000210067812 */ /* 0x000fe200078efcff */
[----:B------:R-:W-:Y:S01]  /*a6b0*/  IMAD.MOV.U32 R8, RZ, RZ, RZ ;  /* 0x000000ffff087224 */ /* 0x000fe200078e00ff */
[----:B------:R-:W-:Y:S01]  /*a6c0*/  ULDC UR4, c[0x0][0x600] ;  /* 0x0001800000047ab9 */ /* 0x000fe20000000800 */
[----:B------:R-:W-:Y:S01]  /*a6d0*/  UMOV UR7, 0x1 ;  /* 0x0000000100077882 */ /* 0x000fe20000000000 */
[----:B------:R-:W-:-:S02]  /*a6e0*/  UIADD3 UR22, UR40, 0x1, URZ ;  /* 0x0000000128167890 */ /* 0x000fc4000fffe03f */
[----:B------:R-:W-:Y:S02]  /*a6f0*/  UIADD3 UR15, UR4, -0x1, URZ ;  /* 0xffffffff040f7890 */ /* 0x000fe4000fffe03f */
[----:B------:R-:W-:Y:S02]  /*a700*/  USHF.L.U32 UR17, UR7, UR5, URZ ;  /* 0x0000000507117299 */ /* 0x000fe4000800063f */
[----:B------:R-:W-:Y:S01]  /*a710*/  ULOP3.LUT UR16, URZ, UR6, URZ, 0x33, !UPT ;  /* 0x000000063f107292 */ /* 0x000fe2000f8e333f */
[----:B------:R-:W-:Y:S01]  /*a720*/  ULDC.64 UR20, c[0x0][0x198] ;  /* 0x0000660000147ab9 */ /* 0x000fe20000000a00 */
[----:B0-----:R-:W-:-:S10]  /*a730*/  IMAD.U32 R7, RZ, RZ, UR8 ;  /* 0x00000008ff077e24 */ /* 0x001fd4000f8e00ff */
.L_x_307:
[----:B------:R-:W-:-:S03]  /*a740*/  UMOV UR4, 0xffffffff ;  /* 0xffffffff00047882 */ /* 0x000fc60000000000 */
[----:B------:R-:W-:Y:S05]  /*a750*/  BRA.DIV UR4, `(.L_x_296) ;  /* 0x0000001204187947 */ /* 0x000fea000b800000 */
[----:B------:R-:W-:-:S13]  /*a760*/  ELECT P6, URZ, PT ;  /* 0x00000000003f782f */ /* 0x000fda00038c0000 */
.L_x_321:
[----:B------:R-:W0:Y:S01]  /*a770*/  LDC R3, c[0x0][0x28c] ;  /* 0x0000a300ff037b82 */ /* 0x000e220000000800 */
[----:B------:R-:W-:Y:S01]  /*a780*/  BSSY B1, `(.L_x_297) ;  /* 0x000003c000017945 */ /* 0x000fe20003800000 */
[----:B0-----:R-:W-:-:S13]  /*a790*/  ISETP.LT.OR P6, PT, R3, 0x1, !P6 ;  /* 0x000000010300780c */ /* 0x001fda00077c1670 */
[----:B------:R-:W-:Y:S05]  /*a7a0*/  @P6 BRA `(.L_x_298) ;  /* 0x0000000000e46947 */ /* 0x000fea0003800000 */
[----:B------:R-:W-:Y:S02]  /*a7b0*/  IMAD R7, R19, 0x4, R7 ;  /* 0x0000000413077824 */ /* 0x000fe400078e0207 */
[----:B------:R-:W-:Y:S02]  /*a7c0*/  IMAD.SHL.U32 R22, R22, 0x100, RZ ;  /* 0x0000010016167824 */ /* 0x000fe400078e00ff */
[----:B------:R-:W-:Y:S02]  /*a7d0*/  IMAD.MOV.U32 R14, RZ, RZ, RZ ;  /* 0x000000ffff0e7224 */ /* 0x000fe400078e00ff */
[----:B------:R-:W-:Y:S02]  /*a7e0*/  IMAD.U32 R15, RZ, RZ, UR22 ;  /* 0x00000016ff0f7e24 */ /* 0x000fe4000f8e00ff */
[----:B------:R-:W-:Y:S02]  /*a7f0*/  IMAD.MOV.U32 R3, RZ, RZ, R0 ;  /* 0x000000ffff037224 */ /* 0x000fe400078e0000 */
[----:B------:R-:W-:-:S02]  /*a800*/  IMAD.MOV.U32 R4, RZ, RZ, R8 ;  /* 0x000000ffff047224 */ /* 0x000fc400078e0008 */
[----:B------:R-:W-:-:S07]  /*a810*/  IMAD.SHL.U32 R11, R7, 0x10, RZ ;  /* 0x00000010070b7824 */ /* 0x000fce00078e00ff */
.L_x_302:
[----:B------:R-:W0:Y:S01]  /*a820*/  S2UR UR4, SR_CgaCtaId ;  /* 0x00000000000479c3 */ /* 0x000e220000008800 */
[----:B------:R-:W-:Y:S02]  /*a830*/  MOV R10, 0x400 ;  /* 0x00000400000a7802 */ /* 0x000fe40000000f00 */
[----:B------:R-:W-:Y:S01]  /*a840*/  SHF.L.U32 R5, R3, 0x1f, RZ ;  /* 0x0000001f03057819 */ /* 0x000fe200000006ff */
[----:B0-----:R-:W-:-:S05]  /*a850*/  IMAD.U32 R7, RZ, RZ, UR4 ;  /* 0x00000004ff077e24 */ /* 0x001fca000f8e00ff */
[----:B------:R-:W-:Y:S02]  /*a860*/  LEA R13, R7, R10, 0x18 ;  /* 0x0000000a070d7211 */ /* 0x000fe400078ec0ff */
[----:B------:R-:W0:Y:S03]  /*a870*/  @!P2 LDC R10, c[0x0][0x500] ;  /* 0x00014000ff0aab82 */ /* 0x000e260000000800 */
[----:B------:R-:W-:-:S04]  /*a880*/  IMAD R12, R4, 0x8, R13 ;  /* 0x00000008040c7824 */ /* 0x000fc800078e020d */
[----:B------:R-:W1:Y:S02]  /*a890*/  SYNCS.PHASECHK.TRANS64.TRYWAIT P1, [R12+URZ+0x28], R5 ;  /* 0x000028050c0075a7 */ /* 0x000e64000802017f */
[----:B-1----:R-:W-:Y:S05]  /*a8a0*/  @!P1 BRA `(.L_x_299) ;  /* 0x0000000c00e49947 */ /* 0x002fea0003800000 */
.L_x_322:
[----:B-1----:R-:W-:Y:S01]  /*a8b0*/  PRMT R5, R6, 0x9910, RZ ;  /* 0x0000991006057816 */ /* 0x002fe200000000ff */
[----:B0-----:R0:W-:Y:S03]  /*a8c0*/  @!P2 SYNCS.ARRIVE.TRANS64 RZ, [R12+URZ], R10 ;  /* 0x0000000a0cffa9a7 */ /* 0x0011e6000800003f */
[----:B------:R-:W-:-:S13]  /*a8d0*/  ISETP.NE.AND P1, PT, R5, 0x2, PT ;  /* 0x000000020500780c */ /* 0x000fda0003f25270 */
[----:B0-----:R-:W-:Y:S05]  /*a8e0*/  @P1 BRA `(.L_x_300) ;  /* 0x0000000000041947 */ /* 0x001fea0003800000 */
[----:B------:R-:W-:Y:S01]  /*a8f0*/  BPT.TRAP 0x1 ;  /* 0x000000040000795c */ /* 0x000fe20000300000 */
.L_x_300:
[----:B------:R-:W-:Y:S05]  /*a900*/  @P0 BRA `(.L_x_301) ;  /* 0x0000000000040947 */ /* 0x000fea0003800000 */
[----:B------:R-:W-:Y:S01]  /*a910*/  BPT.TRAP 0x1 ;  /* 0x000000040000795c */ /* 0x000fe20000300000 */
.L_x_301:
[----:B------:R-:W-:Y:S01]  /*a920*/  IMAD R5, R4, 0x4, R7 ;  /* 0x0000000404057824 */ /* 0x000fe200078e0207 */
[----:B------:R-:W-:Y:S01]  /*a930*/  R2UR UR9, R12 ;  /* 0x000000000c0972ca */ /* 0x000fe200000e0000 */
[----:B------:R-:W-:Y:S01]  /*a940*/  VIADD R15, R15, 0xffffffff ;  /* 0xffffffff0f0f7836 */ /* 0x000fe20000000000 */
[----:B------:R-:W-:Y:S01]  /*a950*/  UIADD3 UR4, UP0, UR20, 0xf0, URZ ;  /* 0x000000f014047890 */ /* 0x000fe2000ff1e03f */
[----:B------:R-:W-:Y:S01]  /*a960*/  IMAD.SHL.U32 R5, R5, 0x200, RZ ;  /* 0x0000020005057824 */ /* 0x000fe200078e00ff */
[----:B------:R-:W-:Y:S01]  /*a970*/  R2UR UR11, R11 ;  /* 0x000000000b0b72ca */ /* 0x000fe200000e0000 */
[----:B------:R-:W-:Y:S01]  /*a980*/  UIADD3 UR24, UP1, UR20, 0x1f0, URZ ;  /* 0x000001f014187890 */ /* 0x000fe2000ff3e03f */
[----:B------:R-:W-:Y:S01]  /*a990*/  R2UR UR10, R14 ;  /* 0x000000000e0a72ca */ /* 0x000fe200000e0000 */
[--C-:B------:R-:W-:Y:S01]  /*a9a0*/  IMAD R5, R5, 0x4, R13.reuse ;  /* 0x0000000405057824 */ /* 0x100fe200078e020d */
[----:B------:R-:W-:Y:S01]  /*a9b0*/  R2UR UR12, R2 ;  /* 0x00000000020c72ca */ /* 0x000fe200000e0000 */
[----:B------:R-:W-:Y:S01]  /*a9c0*/  IMAD R13, R4, 0x8000, R13 ;  /* 0x00008000040d7824 */ /* 0x000fe200078e020d */
[----:B------:R-:W-:Y:S01]  /*a9d0*/  R2UR UR18, R22 ;  /* 0x00000000161272ca */ /* 0x000fe200000e0000 */
[----:B------:R-:W-:Y:S01]  /*a9e0*/  VIADD R4, R4, 0x1 ;  /* 0x0000000104047836 */ /* 0x000fe20000000000 */
[----:B------:R-:W-:Y:S01]  /*a9f0*/  R2UR UR5, R5 ;  /* 0x00000000050572ca */ /* 0x000fe200000e0000 */
[----:B------:R-:W-:Y:S01]  /*aa00*/  UIADD3.X UR25, URZ, UR21, URZ, UP1, !UPT ;  /* 0x000000153f197290 */ /* 0x000fe20008ffe43f */
[----:B------:R-:W-:Y:S01]  /*aa10*/  R2UR UR8, R13 ;  /* 0x000000000d0872ca */ /* 0x000fe200000e0000 */
[----:B------:R-:W-:Y:S01]  /*aa20*/  UMOV UR19, 0xf0000 ;  /* 0x000f000000137882 */ /* 0x000fe20000000000 */
[----:B------:R-:W-:Y:S01]  /*aa30*/  ISETP.GT.AND P3, PT, R15, 0x1, PT ;  /* 0x000000010f00780c */ /* 0x000fe20003f64270 */
[----:B------:R-:W-:Y:S01]  /*aa40*/  UMOV UR6, 0x0 ;  /* 0x0000000000067882 */ /* 0x000fe20000000000 */
[----:B------:R-:W-:Y:S01]  /*aa50*/  UMOV UR7, 0x10000000 ;  /* 0x1000000000077882 */ /* 0x000fe20000000000 */
[----:B------:R-:W-:Y:S01]  /*aa60*/  ISETP.NE.AND P1, PT, R4, 0x5, PT ;  /* 0x000000050400780c */ /* 0x000fe20003f25270 */
[----:B------:R-:W-:-:S03]  /*aa70*/  VIADD R14, R14, 0x20 ;  /* 0x000000200e0e7836 */ /* 0x000fc60000000000 */
[----:B------:R-:W-:Y:S02]  /*aa80*/  SEL R10, RZ, 0x1, P1 ;  /* 0x00000001ff0a7807 */ /* 0x000fe40000800000 */
[----:B------:R-:W-:Y:S01]  /*aa90*/  UIADD3 UR13, UR5, 0x180, URZ ;  /* 0x00000180050d7890 */ /* 0x000fe2000fffe03f */
[----:B------:R-:W-:Y:S01]  /*aaa0*/  SEL R4, R4, RZ, P1 ;  /* 0x000000ff04047207 */ /* 0x000fe20000800000 */
[----:B------:R-:W-:Y:S01]  /*aab0*/  UIADD3.X UR5, URZ, UR21, URZ, UP0, !UPT ;  /* 0x000000153f057290 */ /* 0x000fe200087fe43f */
[----:B------:R-:W-:Y:S01]  /*aac0*/  LOP3.LUT R3, R3, R10, RZ, 0x3c, !PT ;  /* 0x0000000a03037212 */ /* 0x000fe200078e3cff */
[----:B------:R-:W-:-:S03]  /*aad0*/  UIADD3 UR14, UR8, 0xa180, URZ ;  /* 0x0000a180080e7890 */ /* 0x000fc6000fffe03f */
[----:B------:R-:W-:-:S04]  /*aae0*/  UMOV UR8, UR13 ;  /* 0x0000000d00087c82 */ /* 0x000fc80008000000 */
[----:B------:R0:W-:Y:S02]  /*aaf0*/  UTMALDG.3D.MULTICAST [UR8], [UR4], UR19, desc[UR6] ;  /* 0x00000608040073b4 */ /* 0x0001e40008011813 */
[----:B0-----:R-:W-:Y:S01]  /*ab00*/  UMOV UR8, UR14 ;  /* 0x0000000e00087c82 */ /* 0x001fe20008000000 */
[----:B------:R-:W-:Y:S02]  /*ab10*/  UMOV UR11, UR18 ;  /* 0x00000012000b7c82 */ /* 0x000fe40008000000 */
[----:B------:R0:W-:Y:S02]  /*ab20*/  UTMALDG.3D [UR8], [UR24], desc[UR6] ;  /* 0x00000608180075b4 */ /* 0x0001e40008011000 */
[----:B0-----:R-:W-:Y:S05]  /*ab30*/  @P3 BRA `(.L_x_302) ;  /* 0xfffffffc00383947 */ /* 0x001fea000383ffff */
.L_x_298:
[----:B------:R-:W-:Y:S05]  /*ab40*/  BSYNC B1 ;  /* 0x0000000000017941 */ /* 0x000fea0003800000 */
.L_x_297:
[----:B------:R-:W2:Y:S01]  /*ab50*/  LDL.64 R12, [R1] ;  /* 0x00000000010c7983 */ /* 0x000ea20000100a00 */
[----:B------:R-:W-:Y:S01]  /*ab60*/  LOP3.LUT P4, RZ, R9, 0xff, RZ, 0xc0, !PT ;  /* 0x000000ff09ff7812 */ /* 0x000fe2000788c0ff */
[----:B------:R-:W-:Y:S01]  /*ab70*/  VIADD R8, R8, UR40 ;  /* 0x0000002808087c36 */ /* 0x000fe20008000000 */
[----:B------:R-:W-:Y:S01]  /*ab80*/  ULDC.64 UR4, c[0x0][0x650] ;  /* 0x0001940000047ab9 */ /* 0x000fe20000000a00 */
[----:B------:R-:W-:Y:S01]  /*ab90*/  IMAD.U32 R5, RZ, RZ, UR40 ;  /* 0x00000028ff057e24 */ /* 0x000fe2000f8e00ff */
[----:B------:R-:W-:Y:S01]  /*aba0*/  UISETP.GE.U32.AND UP0, UPT, UR40, 0x5, UPT ;  /* 0x000000052800788c */ /* 0x000fe2000bf06070 */
[----:B------:R-:W-:Y:S01]  /*abb0*/  BSSY B1, `(.L_x_303) ;  /* 0x000006f000017945 */ /* 0x000fe20003800000 */
[----:B------:R-:W-:Y:S01]  /*abc0*/  ISETP.GT.U32.AND P1, PT, R8, 0x4, PT ;  /* 0x000000040800780c */ /* 0x000fe20003f24070 */
[----:B------:R-:W-:Y:S01]  /*abd0*/  IMAD.MOV.U32 R19, RZ, RZ, -0x1 ;  /* 0xffffffffff137424 */ /* 0x000fe200078e00ff */
[----:B------:R-:W-:Y:S01]  /*abe0*/  PRMT R9, RZ, 0x7610, R9 ;  /* 0x00007610ff097816 */ /* 0x000fe20000000009 */
[----:B------:R-:W-:Y:S01]  /*abf0*/  IMAD.MOV.U32 R22, RZ, RZ, -0x1 ;  /* 0xffffffffff167424 */ /* 0x000fe200078e00ff */
[----:B------:R-:W-:-:S02]  /*ac00*/  ISETP.LT.U32.AND P1, PT, R5, 0x5, P1 ;  /* 0x000000050500780c */ /* 0x000fc40000f21070 */
[----:B------:R-:W-:Y:S01]  /*ac10*/  PLOP3.LUT P3, PT, PT, PT, UP0, 0x80, 0x0 ;  /* 0x000000000000781c */ /* 0x000fe20003f6f008 */
[----:B------:R-:W0:Y:S01]  /*ac20*/  @P4 S2R R7, SR_CgaCtaId ;  /* 0x0000000000074919 */ /* 0x000e220000008800 */
[----:B------:R-:W-:-:S04]  /*ac30*/  @P4 MOV R2, 0x400 ;  /* 0x0000040000024802 */ /* 0x000fc80000000f00 */
[----:B0-----:R-:W-:Y:S01]  /*ac40*/  @P4 LEA R4, R7, R2, 0x18 ;  /* 0x0000000207044211 */ /* 0x001fe200078ec0ff */
[----:B------:R-:W-:-:S03]  /*ac50*/  IMAD.WIDE.U32 R2, R8, -0x33333333, RZ ;  /* 0xcccccccd08027825 */ /* 0x000fc600078e00ff */
[----:B------:R0:W-:Y:S01]  /*ac60*/  @P4 SYNCS.ARRIVE.TRANS64.A1T0 RZ, [R4+URZ+0x88], RZ ;  /* 0x000088ff04ff49a7 */ /* 0x0001e2000810003f */
[----:B------:R-:W-:Y:S01]  /*ac70*/  IMAD.MOV.U32 R2, RZ, RZ, -0x1 ;  /* 0xffffffffff027424 */ /* 0x000fe200078e00ff */
[----:B------:R-:W-:Y:S02]  /*ac80*/  SHF.R.U32.HI R5, RZ, 0x2, R3 ;  /* 0x00000002ff057819 */ /* 0x000fe40000011603 */
[----:B------:R-:W-:-:S03]  /*ac90*/  SEL R3, RZ, 0x1, !P1 ;  /* 0x00000001ff037807 */ /* 0x000fc60004800000 */
[----:B------:R-:W-:Y:S01]  /*aca0*/  IMAD R8, R5, -0x5, R8 ;  /* 0xfffffffb05087824 */ /* 0x000fe200078e0208 */
[----:B------:R-:W-:Y:S02]  /*acb0*/  LOP3.LUT R0, R0, R3, RZ, 0x3c, !PT ;  /* 0x0000000300007212 */ /* 0x000fe400078e3cff */
[----:B------:R-:W-:Y:S02]  /*acc0*/  PRMT R3, RZ, 0x7610, R3 ;  /* 0x00007610ff037816 */ /* 0x000fe40000000003 */
[----:B------:R-:W-:Y:S02]  /*acd0*/  @P3 LOP3.LUT R0, R0, 0x1, R5, 0x78, !PT ;  /* 0x0000000100003812 */ /* 0x000fe400078e7805 */
[----:B--2---:R-:W-:-:S04]  /*ace0*/  IADD3 R18, P4, R18, R12, RZ ;  /* 0x0000000c12127210 */ /* 0x004fc80007f9e0ff */
[----:B------:R-:W-:Y:S01]  /*acf0*/  ISETP.GE.U32.AND P1, PT, R18, UR4, PT ;  /* 0x0000000412007c0c */ /* 0x000fe2000bf26070 */
[----:B------:R-:W-:-:S05]  /*ad00*/  IMAD.X R17, R17, 0x1, R23, P4 ;  /* 0x0000000111117824 */ /* 0x000fca00020e0617 */
[----:B------:R-:W-:-:S13]  /*ad10*/  ISETP.GE.U32.AND.EX P1, PT, R17, UR5, PT, P1 ;  /* 0x0000000511007c0c */ /* 0x000fda000bf26110 */
[----:B0-----:R-:W-:Y:S05]  /*ad20*/  @P1 BRA `(.L_x_304) ;  /* 0x00000004005c1947 */ /* 0x001fea0003800000 */
[----:B------:R-:W0:Y:S01]  /*ad30*/  S2R R12, SR_CTAID.X ;  /* 0x00000000000c7919 */ /* 0x000e220000002500 */
[----:B------:R-:W-:Y:S01]  /*ad40*/  ULDC.64 UR4, c[0x0][0x628] ;  /* 0x00018a0000047ab9 */ /* 0x000fe20000000a00 */
[----:B------:R-:W1:Y:S01]  /*ad50*/  LDC R13, c[0x0][0x144] ;  /* 0x00005100ff0d7b82 */ /* 0x000e620000000800 */
[----:B------:R-:W-:Y:S01]  /*ad60*/  ISETP.NE.U32.AND P1, PT, RZ, UR4, PT ;  /* 0x00000004ff007c0c */ /* 0x000fe2000bf25070 */
[----:B------:R-:W2:Y:S01]  /*ad70*/  S2R R10, SR_CTAID.Y ;  /* 0x00000000000a7919 */ /* 0x000ea20000002600 */
[----:B------:R-:W-:Y:S01]  /*ad80*/  ULDC UR7, c[0x0][0x630] ;  /* 0x00018c0000077ab9 */ /* 0x000fe20000000800 */
[----:B------:R-:W-:Y:S01]  /*ad90*/  ULDC UR8, c[0x0][0x150] ;  /* 0x0000540000087ab9 */ /* 0x000fe20000000800 */
[----:B------:R-:W-:Y:S01]  /*ada0*/  ISETP.NE.AND.EX P1, PT, RZ, UR5, PT, P1 ;  /* 0x00000005ff007c0c */ /* 0x000fe2000bf25310 */
[----:B------:R-:W-:Y:S02]  /*adb0*/  IMAD.MOV.U32 R2, RZ, RZ, R18 ;  /* 0x000000ffff027224 */ /* 0x000fe400078e0012 */
[----:B------:R-:W-:Y:S01]  /*adc0*/  IMAD.MOV.U32 R3, RZ, RZ, R17 ;  /* 0x000000ffff037224 */ /* 0x000fe200078e0011 */
[----:B0-----:R-:W-:-:S09]  /*add0*/  I2FP.F32.U32 R14, R12 ;  /* 0x0000000c000e7245 */ /* 0x001fd20000201000 */
[----:B------:R-:W-:Y:S05]  /*ade0*/  @!P1 BRA `(.L_x_305) ;  /* 0x0000000000289947 */ /* 0x000fea0003800000 */
[----:B------:R-:W-:Y:S02]  /*adf0*/  ULDC UR6, c[0x0][0x634] ;  /* 0x00018d0000067ab9 */ /* 0x000fe40000000800 */
[----:B------:R-:W-:-:S05]  /*ae00*/  IADD3 R3, P1, R18, UR6, RZ ;  /* 0x0000000612037c10 */ /* 0x000fca000ff3e0ff */
[----:B------:R-:W-:-:S04]  /*ae10*/  IMAD.X R11, RZ, RZ, R17, P1 ;  /* 0x000000ffff0b7224 */ /* 0x000fc800008e0611 */
[----:B------:R-:W-:-:S04]  /*ae20*/  IMAD.WIDE.U32 R4, R11, UR4, RZ ;  /* 0x000000040b047c25 */ /* 0x000fc8000f8e00ff */
[----:B------:R-:W-:-:S04]  /*ae30*/  IMAD.WIDE.U32 R4, P1, R3, UR5, R4 ;  /* 0x0000000503047c25 */ /* 0x000fc8000f820004 */
[----:B------:R-:W-:-:S04]  /*ae40*/  IMAD.WIDE.U32 R2, R3, UR4, RZ ;  /* 0x0000000403027c25 */ /* 0x000fc8000f8e00ff */
[----:B------:R-:W-:Y:S01]  /*ae50*/  IMAD.MOV.U32 R2, RZ, RZ, R5 ;  /* 0x000000ffff027224 */ /* 0x000fe200078e0005 */
[----:B------:R-:W-:Y:S01]  /*ae60*/  IADD3 RZ, P3, R3, R4, RZ ;  /* 0x0000000403ff7210 */ /* 0x000fe20007f7e0ff */
[----:B------:R-:W-:-:S04]  /*ae70*/  IMAD.X R3, RZ, RZ, RZ, P1 ;  /* 0x000000ffff037224 */ /* 0x000fc800008e06ff */
[----:B------:R-:W-:-:S08]  /*ae80*/  IMAD.WIDE.U32.X R2, R11, UR5, R2, P3 ;  /* 0x000000050b027c25 */ /* 0x000fd000098e0402 */
.L_x_305:
[----:B------:R-:W-:Y:S01]  /*ae90*/  FMUL R14, R14, UR8 ;  /* 0x000000080e0e7c20 */ /* 0x000fe20008400000 */
[--C-:B------:R-:W-:Y:S01]  /*aea0*/  SHF.R.U64 R11, R2, UR7, R3.reuse ;  /* 0x00000007020b7c19 */ /* 0x100fe20008001203 */
[----:B------:R-:W-:Y:S01]  /*aeb0*/  ULDC.64 UR4, c[0x0][0x620] ;  /* 0x0001880000047ab9 */ /* 0x000fe20000000a00 */
[----:B------:R-:W-:Y:S01]  /*aec0*/  SHF.R.U32.HI R2, RZ, UR7, R3 ;  /* 0x00000007ff027c19 */ /* 0x000fe20008011603 */
[----:B------:R-:W-:Y:S01]  /*aed0*/  IMAD.MOV.U32 R3, RZ, RZ, R17 ;  /* 0x000000ffff037224 */ /* 0x000fe200078e0011 */
[----:B------:R-:W-:Y:S01]  /*aee0*/  IADD3 R15, P1, RZ, -R11, RZ ;  /* 0x8000000bff0f7210 */ /* 0x000fe20007f3e0ff */
[----:B------:R-:W0:Y:S01]  /*aef0*/  F2I.U32.TRUNC.NTZ R14, R14 ;  /* 0x0000000e000e7305 */ /* 0x000e22000020f000 */
[----:B------:R-:W-:-:S03]  /*af00*/  ULDC.64 UR6, c[0x0][0x640] ;  /* 0x0001900000067ab9 */ /* 0x000fc60000000a00 */
[----:B------:R-:W-:Y:S01]  /*af10*/  IMAD.X R2, RZ, RZ, ~R2, P1 ;  /* 0x000000ffff027224 */ /* 0x000fe200008e0e02 */
[----:B------:R-:W-:-:S03]  /*af20*/  ISETP.NE.U32.AND P1, PT, RZ, UR6, PT ;  /* 0x00000006ff007c0c */ /* 0x000fc6000bf25070 */
[----:B------:R-:W-:Y:S01]  /*af30*/  IMAD R2, R2, UR4, RZ ;  /* 0x0000000402027c24 */ /* 0x000fe2000f8e02ff */
[----:B------:R-:W-:-:S03]  /*af40*/  ISETP.NE.AND.EX P1, PT, RZ, UR7, PT, P1 ;  /* 0x00000007ff007c0c */ /* 0x000fc6000bf25310 */
[C---:B------:R-:W-:Y:S01]  /*af50*/  IMAD R5, R15.reuse, UR5, R2 ;  /* 0x000000050f057c24 */ /* 0x040fe2000f8e0202 */
[----:B------:R-:W-:Y:S01]  /*af60*/  ULDC UR5, c[0x0][0x154] ;  /* 0x0000550000057ab9 */ /* 0x000fe20000000800 */
[----:B------:R-:W-:Y:S02]  /*af70*/  IMAD.MOV.U32 R2, RZ, RZ, R18 ;  /* 0x000000ffff027224 */ /* 0x000fe400078e0012 */
[----:B0-----:R-:W-:Y:S02]  /*af80*/  IMAD.MOV R4, RZ, RZ, -R14 ;  /* 0x000000ffff047224 */ /* 0x001fe400078e0a0e */
[----:B------:R-:W-:Y:S01]  /*af90*/  IMAD.WIDE.U32 R2, R15, UR4, R2 ;  /* 0x000000040f027c25 */ /* 0x000fe2000f8e0002 */
[----:B------:R-:W-:-:S03]  /*afa0*/  ULDC UR4, c[0x0][0x618] ;  /* 0x0001860000047ab9 */ /* 0x000fc60000000800 */
[----:B-1----:R-:W-:Y:S01]  /*afb0*/  IMAD R12, R13, R4, R12 ;  /* 0x000000040d0c7224 */ /* 0x002fe200078e020c */
[----:B--2---:R-:W-:Y:S01]  /*afc0*/  I2FP.F32.U32 R4, R10 ;  /* 0x0000000a00047245 */ /* 0x004fe20000201000 */
[----:B------:R-:W0:Y:S01]  /*afd0*/  LDC R13, c[0x0][0x148] ;  /* 0x00005200ff0d7b82 */ /* 0x000e220000000800 */
[----:B------:R-:W-:-:S03]  /*afe0*/  IMAD.IADD R3, R3, 0x1, R5 ;  /* 0x0000000103037824 */ /* 0x000fc600078e0205 */
[----:B------:R-:W-:Y:S02]  /*aff0*/  FMUL R4, R4, UR5 ;  /* 0x0000000504047c20 */ /* 0x000fe40008400000 */
[--C-:B------:R-:W-:Y:S02]  /*b000*/  SHF.R.U64 R14, R2, UR4, R3.reuse ;  /* 0x00000004020e7c19 */ /* 0x100fe40008001203 */
[----:B------:R-:W-:Y:S01]  /*b010*/  SHF.R.U32.HI R3, RZ, UR4, R3 ;  /* 0x00000004ff037c19 */ /* 0x000fe20008011603 */
[----:B------:R1:W2:Y:S01]  /*b020*/  F2I.U32.TRUNC.NTZ R20, R4 ;  /* 0x0000000400147305 */ /* 0x0002a2000020f000 */
[----:B------:R-:W-:Y:S02]  /*b030*/  ULDC UR4, c[0x0][0x608] ;  /* 0x0001820000047ab9 */ /* 0x000fe40000000800 */
[--C-:B------:R-:W-:Y:S02]  /*b040*/  SHF.R.U64 R19, R14, UR4, R3.reuse ;  /* 0x000000040e137c19 */ /* 0x100fe40008001203 */
[----:B------:R-:W-:Y:S01]  /*b050*/  SHF.R.U32.HI R2, RZ, UR4, R3 ;  /* 0x00000004ff027c19 */ /* 0x000fe20008011603 */
[----:B------:R-:W-:-:S03]  /*b060*/  ULDC UR4, c[0x0][0x658] ;  /* 0x0001960000047ab9 */ /* 0x000fc60000000800 */
[--C-:B------:R-:W-:Y:S02]  /*b070*/  SHF.R.U64 R15, R19, UR4, R2.reuse ;  /* 0x00000004130f7c19 */ /* 0x100fe40008001202 */
[----:B------:R-:W-:-:S03]  /*b080*/  SHF.R.U32.HI R21, RZ, UR4, R2 ;  /* 0x00000004ff157c19 */ /* 0x000fc60008011602 */
[----:B------:R-:W-:Y:S02]  /*b090*/  IMAD.MOV.U32 R2, RZ, RZ, R15 ;  /* 0x000000ffff027224 */ /* 0x000fe400078e000f */
[----:B------:R-:W-:Y:S01]  /*b0a0*/  IMAD.MOV.U32 R3, RZ, RZ, R21 ;  /* 0x000000ffff037224 */ /* 0x000fe200078e0015 */
[----:B-12---:R-:W-:Y:S06]  /*b0b0*/  @!P1 BRA `(.L_x_306) ;  /* 0x0000000000289947 */ /* 0x006fec0003800000 */
        /* <DEDUP_REMOVED lines=10> */
.L_x_306:
[----:B------:R-:W1:Y:S01]  /*b160*/  LDC R4, c[0x0][0x65c] ;  /* 0x00019700ff047b82 */ /* 0x000e620000000800 */
[----:B------:R-:W-:Y:S01]  /*b170*/  ULDC UR4, c[0x0][0x648] ;  /* 0x0001920000047ab9 */ /* 0x000fe20000000800 */
[----:B------:R-:W-:Y:S01]  /*b180*/  LOP3.LUT R19, R19, UR16, RZ, 0xc0, !PT ;  /* 0x0000001013137c12 */ /* 0x000fe2000f8ec0ff */
[----:B------:R-:W-:Y:S01]  /*b190*/  IMAD.MOV R20, RZ, RZ, -R20 ;  /* 0x000000ffff147224 */ /* 0x000fe200078e0a14 */
[----:B------:R-:W-:Y:S01]  /*b1a0*/  SHF.R.U64 R2, R2, UR4, R3 ;  /* 0x0000000402027c19 */ /* 0x000fe20008001203 */
[----:B------:R-:W-:Y:S01]  /*b1b0*/  ULDC UR4, c[0x0][0x638] ;  /* 0x00018e0000047ab9 */ /* 0x000fe20000000800 */
[----:B------:R-:W-:Y:S01]  /*b1c0*/  LOP3.LUT R14, R14, UR15, RZ, 0xc0, !PT ;  /* 0x0000000f0e0e7c12 */ /* 0x000fe2000f8ec0ff */
[----:B------:R-:W-:Y:S01]  /*b1d0*/  ULDC UR5, c[0x0][0x610] ;  /* 0x0001840000057ab9 */ /* 0x000fe20000000800 */
[----:B------:R-:W-:Y:S02]  /*b1e0*/  IMAD.MOV.U32 R3, RZ, RZ, 0x1 ;  /* 0x00000001ff037424 */ /* 0x000fe400078e00ff */
[----:B------:R-:W-:Y:S01]  /*b1f0*/  IMAD R19, R2, UR17, R19 ;  /* 0x0000001102137c24 */ /* 0x000fe2000f8e0213 */
[----:B-1----:R-:W-:Y:S01]  /*b200*/  ISETP.NE.AND P1, PT, R4, 0x1, PT ;  /* 0x000000010400780c */ /* 0x002fe20003f25270 */
[----:B------:R-:W-:-:S02]  /*b210*/  IMAD.MOV R4, RZ, RZ, -R2 ;  /* 0x000000ffff047224 */ /* 0x000fc400078e0a02 */
[----:B------:R-:W-:Y:S02]  /*b220*/  IMAD.MOV.U32 R2, RZ, RZ, R11 ;  /* 0x000000ffff027224 */ /* 0x000fe400078e000b */
[----:B------:R-:W-:Y:S01]  /*b230*/  IMAD R15, R4, UR4, R15 ;  /* 0x00000004040f7c24 */ /* 0x000fe2000f8e020f */
[----:B------:R-:W-:-:S03]  /*b240*/  ULDC UR4, c[0x0][0x600] ;  /* 0x0001800000047ab9 */ /* 0x000fc60000000800 */
[----:B------:R-:W-:-:S04]  /*b250*/  IMAD R15, R15, UR4, R14 ;  /* 0x000000040f0f7c24 */ /* 0x000fc8000f8e020e */
[----:B0-----:R-:W-:-:S04]  /*b260*/  @P1 IMAD R12, R13, R20, R10 ;  /* 0x000000140d0c1224 */ /* 0x001fc800078e020a */
[----:B------:R-:W-:-:S05]  /*b270*/  IMAD R12, R19, UR5, R12 ;  /* 0x00000005130c7c24 */ /* 0x000fca000f8e020c */
[----:B------:R-:W-:Y:S02]  /*b280*/  SEL R22, R15, R12, !P1 ;  /* 0x0000000c0f167207 */ /* 0x000fe40004800000 */
[----:B------:R-:W-:-:S07]  /*b290*/  SEL R19, R12, R15, !P1 ;  /* 0x0000000f0c137207 */ /* 0x000fce0004800000 */
.L_x_304:
[----:B------:R-:W-:Y:S05]  /*b2a0*/  BSYNC B1 ;  /* 0x0000000000017941 */ /* 0x000fea0003800000 */
.L_x_303:
[----:B------:R-:W-:-:S13]  /*b2b0*/  LOP3.LUT P1, RZ, R3, 0xff, RZ, 0xc0, !PT ;  /* 0x000000ff03ff7812 */ /* 0x000fda000782c0ff */
[----:B------:R-:W-:Y:S05]  /*b2c0*/  @P1 BRA `(.L_x_307) ;  /* 0xfffffff4001c1947 */ /* 0x000fea000383ffff */
[----:B------:R-:W-:Y:S05]  /*b2d0*/  BSYNC B0 ;  /* 0x0000000000007941 */ /* 0x000fea0003800000 */
.L_x_295:
[----:B------:R-:W-:-:S03]  /*b2e0*/  UMOV UR4, 0xffffffff ;  /* 0xffffffff00047882 */ /* 0x000fc60000000000 */
[----:B------:R-:W-:Y:S05]  /*b2f0*/  BRA.DIV UR4, `(.L_x_308) ;  /* 0x0000000604647947 */ /* 0x000fea000b800000 */
[----:B------:R-:W-:-:S13]  /*b300*/  ELECT P6, URZ, PT ;  /* 0x00000000003f782f */ /* 0x000fda00038c0000 */
.L_x_325:
[----:B------:R-:W-:Y:S04]  /*b310*/  BSSY B0, `(.L_x_309) ;  /* 0x0000034000007945 */ /* 0x000fe80003800000 */
[----:B------:R-:W-:Y:S05]  /*b320*/  @!P6 BRA `(.L_x_310) ;  /* 0x0000000000c8e947 */ /* 0x000fea0003800000 */
[----:B------:R-:W-:-:S04]  /*b330*/  LOP3.LUT R16, R16, 0x2, RZ, 0xfc, !PT ;  /* 0x0000000210107812 */ /* 0x000fc800078efcff */
[----:B------:R-:W-:-:S13]  /*b340*/  ISETP.NE.AND P0, PT, R16, 0x3, PT ;  /* 0x000000031000780c */ /* 0x000fda0003f05270 */
[----:B------:R-:W-:Y:S05]  /*b350*/  @!P0 BRA `(.L_x_311) ;  /* 0x0000000000048947 */ /* 0x000fea0003800000 */
[----:B------:R-:W-:Y:S01]  /*b360*/  BPT.TRAP 0x1 ;  /* 0x000000040000795c */ /* 0x000fe20000300000 */
.L_x_311:
[----:B------:R-:W0:Y:S01]  /*b370*/  S2R R3, SR_CgaCtaId ;  /* 0x0000000000037919 */ /* 0x000e220000008800 */
[----:B------:R-:W-:-:S04]  /*b380*/  MOV R2, 0x400 ;  /* 0x0000040000027802 */ /* 0x000fc80000000f00 */
[----:B0-----:R-:W-:Y:S02]  /*b390*/  LEA R3, R3, R2, 0x18 ;  /* 0x0000000203037211 */ /* 0x001fe400078ec0ff */
[----:B------:R-:W-:-:S03]  /*b3a0*/  SHF.L.U32 R2, R0, 0x1f, RZ ;  /* 0x0000001f00027819 */ /* 0x000fc600000006ff */
[----:B------:R-:W-:-:S04]  /*b3b0*/  VIADD R3, R3, 0x28 ;  /* 0x0000002803037836 */ /* 0x000fc80000000000 */
[C---:B------:R-:W-:Y:S02]  /*b3c0*/  IMAD R7, R8.reuse, 0x8, R3 ;  /* 0x0000000808077824 */ /* 0x040fe400078e0203 */
[----:B------:R-:W-:Y:S02]  /*b3d0*/  VIADD R8, R8, 0x1 ;  /* 0x0000000108087836 */ /* 0x000fe40000000000 */
[----:B------:R-:W0:Y:S03]  /*b3e0*/  SYNCS.PHASECHK.TRANS64.TRYWAIT P0, [R7+URZ], R2 ;  /* 0x00000002070075a7 */ /* 0x000e26000800017f */
[----:B------:R-:W-:-:S04]  /*b3f0*/  ISETP.NE.AND P1, PT, R8, 0x5, PT ;  /* 0x000000050800780c */ /* 0x000fc80003f25270 */
[----:B------:R-:W-:Y:S02]  /*b400*/  SEL R5, RZ, 0x1, P1 ;  /* 0x00000001ff057807 */ /* 0x000fe40000800000 */
[----:B------:R-:W-:Y:S02]  /*b410*/  SEL R8, R8, RZ, P1 ;  /* 0x000000ff08087207 */ /* 0x000fe40000800000 */
[----:B------:R-:W-:-:S03]  /*b420*/  LOP3.LUT R5, R0, R5, RZ, 0x3c, !PT ;  /* 0x0000000500057212 */ /* 0x000fc600078e3cff */
[----:B------:R-:W-:Y:S01]  /*b430*/  IMAD R9, R8, 0x8, R3 ;  /* 0x0000000808097824 */ /* 0x000fe200078e0203 */
[----:B------:R-:W-:Y:S01]  /*b440*/  SHF.L.U32 R4, R5, 0x1f, RZ ;  /* 0x0000001f05047819 */ /* 0x000fe200000006ff */
[----:B0-----:R-:W-:Y:S06]  /*b450*/  @!P0 BRA `(.L_x_312) ;  /* 0x00000004002c8947 */ /* 0x001fec0003800000 */
.L_x_326:
[----:B------:R-:W1:Y:S01]  /*b460*/  SYNCS.PHASECHK.TRANS64.TRYWAIT P0, [R9+URZ], R4 ;  /* 0x00000004090075a7 */ /* 0x000e62000800017f */
[----:B------:R-:W-:-:S05]  /*b470*/  VIADD R0, R8, 0x1 ;  /* 0x0000000108007836 */ /* 0x000fca0000000000 */
[----:B------:R-:W-:-:S04]  /*b480*/  ISETP.NE.AND P1, PT, R0, 0x5, PT ;  /* 0x000000050000780c */ /* 0x000fc80003f25270 */
[----:B0-----:R-:W-:Y:S02]  /*b490*/  SEL R2, RZ, 0x1, P1 ;  /* 0x00000001ff027807 */ /* 0x001fe40000800000 */
[----:B------:R-:W-:Y:S02]  /*b4a0*/  SEL R0, R0, RZ, P1 ;  /* 0x000000ff00007207 */ /* 0x000fe40000800000 */
[----:B------:R-:W-:-:S03]  /*b4b0*/  LOP3.LUT R7, R5, R2, RZ, 0x3c, !PT ;  /* 0x0000000205077212 */ /* 0x000fc600078e3cff */
[----:B------:R-:W-:Y:S01]  /*b4c0*/  IMAD R6, R0, 0x8, R3 ;  /* 0x0000000800067824 */ /* 0x000fe200078e0203 */
[----:B------:R-:W-:Y:S01]  /*b4d0*/  SHF.L.U32 R5, R7, 0x1f, RZ ;  /* 0x0000001f07057819 */ /* 0x000fe200000006ff */
[----:B-1----:R-:W-:Y:S06]  /*b4e0*/  @!P0 BRA `(.L_x_313) ;  /* 0x00000004001c8947 */ /* 0x002fec0003800000 */
.L_x_327:
[----:B------:R-:W1:Y:S01]  /*b4f0*/  SYNCS.PHASECHK.TRANS64.TRYWAIT P0, [R6+URZ], R5 ;  /* 0x00000005060075a7 */ /* 0x000e62000800017f */
[----:B------:R-:W-:-:S05]  /*b500*/  VIADD R0, R0, 0x1 ;  /* 0x0000000100007836 */ /* 0x000fca0000000000 */
[----:B------:R-:W-:-:S04]  /*b510*/  ISETP.NE.AND P1, PT, R0, 0x5, PT ;  /* 0x000000050000780c */ /* 0x000fc80003f25270 */
[----:B------:R-:W-:Y:S02]  /*b520*/  SEL R2, RZ, 0x1, P1 ;  /* 0x00000001ff027807 */ /* 0x000fe40000800000 */
[----:B------:R-:W-:Y:S02]  /*b530*/  SEL R0, R0, RZ, P1 ;  /* 0x000000ff00007207 */ /* 0x000fe40000800000 */
[----:B------:R-:W-:-:S03]  /*b540*/  LOP3.LUT R7, R7, R2, RZ, 0x3c, !PT ;  /* 0x0000000207077212 */ /* 0x000fc600078e3cff */
[----:B0-----:R-:W-:Y:S01]  /*b550*/  IMAD R9, R0, 0x8, R3 ;  /* 0x0000000800097824 */ /* 0x001fe200078e0203 */
[----:B------:R-:W-:Y:S01]  /*b560*/  SHF.L.U32 R4, R7, 0x1f, RZ ;  /* 0x0000001f07047819 */ /* 0x000fe200000006ff */
[----:B-1----:R-:W-:Y:S06]  /*b570*/  @!P0 BRA `(.L_x_314) ;  /* 0x00000004000c8947 */ /* 0x002fec0003800000 */
.L_x_328:
[----:B------:R-:W1:Y:S01]  /*b580*/  SYNCS.PHASECHK.TRANS64.TRYWAIT P0, [R9+URZ], R4 ;  /* 0x00000004090075a7 */ /* 0x000e62000800017f */
[----:B------:R-:W-:-:S05]  /*b590*/  VIADD R0, R0, 0x1 ;  /* 0x0000000100007836 */ /* 0x000fca0000000000 */
[----:B------:R-:W-:-:S04]  /*b5a0*/  ISETP.NE.AND P1, PT, R0, 0x5, PT ;  /* 0x000000050000780c */ /* 0x000fc80003f25270 */
[----:B------:R-:W-:Y:S02]  /*b5b0*/  SEL R2, RZ, 0x1, P1 ;  /* 0x00000001ff027807 */ /* 0x000fe40000800000 */
[----:B------:R-:W-:Y:S02]  /*b5c0*/  SEL R0, R0, RZ, P1 ;  /* 0x000000ff00007207 */ /* 0x000fe40000800000 */
[----:B------:R-:W-:Y:S01]  /*b5d0*/  LOP3.LUT R2, R7, R2, RZ, 0x3c, !PT ;  /* 0x0000000207027212 */ /* 0x000fe200078e3cff */
[----:B-1----:R-:W-:Y:S06]  /*b5e0*/  @!P0 BRA `(.L_x_315) ;  /* 0x0000000400048947 */ /* 0x002fec0003800000 */
.L_x_329:
[----:B------:R-:W-:Y:S01]  /*b5f0*/  IMAD R3, R0, 0x8, R3 ;  /* 0x0000000800037824 */ /* 0x000fe200078e0203 */
[----:B------:R-:W-:-:S07]  /*b600*/  SHF.L.U32 R0, R2, 0x1f, RZ ;  /* 0x0000001f02007819 */ /* 0x000fce00000006ff */
.L_x_316:
[----:B--2---:R2:W3:Y:S02]  /*b610*/  SYNCS.PHASECHK.TRANS64.TRYWAIT P0, [R3+URZ], R0 ;  /* 0x00000000030075a7 */ /* 0x0044e4000800017f */
[----:B---3--:R-:W-:Y:S05]  /*b620*/  @!P0 NANOSLEEP.SYNCS 0x989680 ;  /* 0x009896800000895d */ /* 0x008fea0003900000 */
[----:B------:R-:W3:Y:S02]  /*b630*/  @!P0 SYNCS.PHASECHK.TRANS64 P0, [R3+URZ], R0 ;  /* 0x00000000030085a7 */ /* 0x000ee4000800007f */
[----:B---3--:R-:W-:Y:S05]  /*b640*/  @!P0 BRA `(.L_x_316) ;  /* 0xfffffffc00f08947 */ /* 0x008fea000383ffff */
.L_x_310:
[----:B------:R-:W-:Y:S05]  /*b650*/  BSYNC B0 ;  /* 0x0000000000007941 */ /* 0x000fea0003800000 */
.L_x_309:
[----:B------:R-:W-:Y:S05]  /*b660*/  EXIT ;  /* 0x000000000000794d */ /* 0x000fea0003800000 */
.L_x_19:
[----:B-1----:R1:W2:Y:S02]  /*b670*/  SYNCS.PHASECHK.TRANS64.TRYWAIT P0, [R161+URZ], R0 ;  /* 0x00000000a10075a7 */ /* 0x0022a4000800017f */
[----:B--2---:R-:W-:Y:S05]  /*b680*/  @!P0 NANOSLEEP.SYNCS 0x989680 ;  /* 0x009896800000895d */ /* 0x004fea0003900000 */
[----:B------:R-:W2:Y:S02]  /*b690*/  @!P0 SYNCS.PHASECHK.TRANS64 P0, [R161+URZ], R0 ;  /* 0x00000000a10085a7 */ /* 0x000ea4000800007f */
[----:B--2---:R-:W-:Y:S05]  /*b6a0*/  @!P0 BRA `(.L_x_19) ;  /* 0xfffffffc00f08947 */ /* 0x004fea000383ffff */
[----:B------:R-:W-:Y:S05]  /*b6b0*/  BRA `(.L_x_317) ;  /* 0xffffff5c00f47947 */ /* 0x000fea000383ffff */
.L_x_24:
[----:B--2---:R2:W3:Y:S02]  /*b6c0*/  SYNCS.PHASECHK.TRANS64.TRYWAIT P1, [R3+URZ], R0 ;  /* 0x00000000030075a7 */ /* 0x0044e4000802017f */
[----:B---3--:R-:W-:Y:S05]  /*b6d0*/  @!P1 NANOSLEEP.SYNCS 0x989680 ;  /* 0x009896800000995d */ /* 0x008fea0003900000 */
[----:B------:R-:W3:Y:S02]  /*b6e0*/  @!P1 SYNCS.PHASECHK.TRANS64 P1, [R3+URZ], R0 ;  /* 0x00000000030095a7 */ /* 0x000ee4000802007f */
[----:B---3--:R-:W-:Y:S05]  /*b6f0*/  @!P1 BRA `(.L_x_24) ;  /* 0xfffffffc00f09947 */ /* 0x008fea000383ffff */
[----:B------:R-:W-:Y:S05]  /*b700*/  BRA `(.L_x_23) ;  /* 0xffffff6000607947 */ /* 0x000fea000383ffff */
.L_x_29:
[----:B--2---:R-:W-:-:S04]  /*b710*/  IMAD.U32 R5, RZ, RZ, UR4 ;  /* 0x00000004ff057e24 */ /* 0x004fc8000f8e00ff */
[----:B------:R2:W3:Y:S03]  /*b720*/  SYNCS.PHASECHK.TRANS64.TRYWAIT P1, [R5+URZ], R4 ;  /* 0x00000004050075a7 */ /* 0x0004e6000802017f */
[----:B---3--:R-:W-:Y:S05]  /*b730*/  @!P1 NANOSLEEP.SYNCS 0x989680 ;  /* 0x009896800000995d */ /* 0x008fea0003900000 */
[----:B------:R-:W3:Y:S02]  /*b740*/  @!P1 SYNCS.PHASECHK.TRANS64 P1, [R5+URZ], R4 ;  /* 0x00000004050095a7 */ /* 0x000ee4000802007f */
[----:B---3--:R-:W-:Y:S05]  /*b750*/  @!P1 BRA `(.L_x_29) ;  /* 0xfffffffc00ec9947 */ /* 0x008fea000383ffff */
[----:B------:R-:W-:Y:S05]  /*b760*/  BRA `(.L_x_28) ;  /* 0xffffff64003c7947 */ /* 0x000fea000383ffff */
.L_x_35:
[----:B-1----:R1:W2:Y:S02]  /*b770*/  SYNCS.PHASECHK.TRANS64.TRYWAIT P0, [R161+URZ+0x10], R0 ;  /* 0x00001000a10075a7 */ /* 0x0022a4000800017f */
[----:B--2---:R-:W-:Y:S05]  /*b780*/  @!P0 NANOSLEEP.SYNCS 0x989680 ;  /* 0x009896800000895d */ /* 0x004fea0003900000 */
[----:B------:R-:W2:Y:S02]  /*b790*/  @!P0 SYNCS.PHASECHK.TRANS64 P0, [R161+URZ+0x10], R0 ;  /* 0x00001000a10085a7 */ /* 0x000ea4000800007f */
[----:B--2---:R-:W-:Y:S05]  /*b7a0*/  @!P0 BRA `(.L_x_35) ;  /* 0xfffffffc00f08947 */ /* 0x004fea000383ffff */
[----:B------:R-:W-:Y:S05]  /*b7b0*/  BRA `(.L_x_318) ;  /* 0xffffff6800947947 */ /* 0x000fea000383ffff */
.L_x_296:
[----:B------:R-:W-:Y:S01]  /*b7c0*/  BSSY B1, `(.L_x_319) ;  /* 0x0000006000017945 */ /* 0x000fe20003800000 */
[----:B------:R-:W-:-:S07]  /*b7d0*/  IMAD.MOV.U32 R15, RZ, RZ, -0x1 ;  /* 0xffffffffff0f7424 */ /* 0x000fce00078e00ff */
[----:B-----5:R-:W-:Y:S05]  /*b7e0*/  WARPSYNC.COLLECTIVE R15, `(.L_x_320) ;  /* 0x000000000f0c7348 */ /* 0x020fea0003c00000 */
[----:B------:R-:W-:Y:S02]  /*b7f0*/  ELECT P6, UR62, PT ;  /* 0x00000000003e782f */ /* 0x000fe400038c0000 */
[----:B------:R-:W-:Y:S01]  /*b800*/  MOV R14, UR62 ;  /* 0x0000003e000e7c02 */ /* 0x000fe20008000f00 */
[----:B-----5:R-:W-:Y:S10]  /*b810*/  ENDCOLLECTIVE ;  /* 0x000000000000791b */ /* 0x020ff40003800000 */
.L_x_320:
[----:B------:R-:W-:Y:S05]  /*b820*/  BSYNC B1 ;  /* 0x0000000000017941 */ /* 0x000fea0003800000 */
.L_x_319:
[----:B------:R-:W-:Y:S05]  /*b830*/  BRA `(.L_x_321) ;  /* 0xffffffec00cc7947 */ /* 0x000fea000383ffff */
.L_x_299:
[----:B-1----:R1:W2:Y:S02]  /*b840*/  SYNCS.PHASECHK.TRANS64.TRYWAIT P1, [R12+URZ+0x28], R5 ;  /* 0x000028050c0075a7 */ /* 0x0022a4000802017f */
[----:B--2---:R-:W-:Y:S05]  /*b850*/  @!P1 NANOSLEEP.SYNCS 0x989680 ;  /* 0x009896800000995d */ /* 0x004fea0003900000 */
[----:B------:R-:W2:Y:S02]  /*b860*/  @!P1 SYNCS.PHASECHK.TRANS64 P1, [R12+URZ+0x28], R5 ;  /* 0x000028050c0095a7 */ /* 0x000ea4000802007f */
[----:B--2---:R-:W-:Y:S05]  /*b870*/  @!P1 BRA `(.L_x_299) ;  /* 0xfffffffc00f09947 */ /* 0x004fea000383ffff */
[----:B------:R-:W-:Y:S05]  /*b880*/  BRA `(.L_x_322) ;  /* 0xfffffff000087947 */ /* 0x000fea000383ffff */
.L_x_308:
[----:B------:R-:W-:Y:S01]  /*b890*/  BSSY B0, `(.L_x_323) ;  /* 0x0000006000007945 */ /* 0x000fe20003800000 */
[----:B------:R-:W-:-:S07]  /*b8a0*/  IMAD.MOV.U32 R15, RZ, RZ, -0x1 ;  /* 0xffffffffff0f7424 */ /* 0x000fce00078e00ff */
[----:B-----5:R-:W-:Y:S05]  /*b8b0*/  WARPSYNC.COLLECTIVE R15, `(.L_x_324) ;  /* 0x000000000f0c7348 */ /* 0x020fea0003c00000 */
[----:B------:R-:W-:Y:S02]  /*b8c0*/  ELECT P6, UR62, PT ;  /* 0x00000000003e782f */ /* 0x000fe400038c0000 */
[----:B------:R-:W-:Y:S01]  /*b8d0*/  MOV R14, UR62 ;  /* 0x0000003e000e7c02 */ /* 0x000fe20008000f00 */
[----:B-----5:R-:W-:Y:S10]  /*b8e0*/  ENDCOLLECTIVE ;  /* 0x000000000000791b */ /* 0x020ff40003800000 */
.L_x_324:
[----:B------:R-:W-:Y:S05]  /*b8f0*/  BSYNC B0 ;  /* 0x0000000000007941 */ /* 0x000fea0003800000 */
.L_x_323:
[----:B------:R-:W-:Y:S05]  /*b900*/  BRA `(.L_x_325) ;  /* 0xfffffff800807947 */ /* 0x000fea000383ffff */
.L_x_312:
[----:B0-----:R0:W1:Y:S02]  /*b910*/  SYNCS.PHASECHK.TRANS64.TRYWAIT P0, [R7+URZ], R2 ;  /* 0x00000002070075a7 */ /* 0x001064000800017f */
[----:B-1----:R-:W-:Y:S05]  /*b920*/  @!P0 NANOSLEEP.SYNCS 0x989680 ;  /* 0x009896800000895d */ /* 0x002fea0003900000 */
[----:B------:R-:W1:Y:S02]  /*b930*/  @!P0 SYNCS.PHASECHK.TRANS64 P0, [R7+URZ], R2 ;  /* 0x00000002070085a7 */ /* 0x000e64000800007f */
[----:B-1----:R-:W-:Y:S05]  /*b940*/  @!P0 BRA `(.L_x_312) ;  /* 0xfffffffc00f08947 */ /* 0x002fea000383ffff */
[----:B------:R-:W-:Y:S05]  /*b950*/  BRA `(.L_x_326) ;  /* 0xfffffff800c07947 */ /* 0x000fea000383ffff */
.L_x_313:
[----:B0-----:R0:W1:Y:S02]  /*b960*/  SYNCS.PHASECHK.TRANS64.TRYWAIT P0, [R9+URZ], R4 ;  /* 0x00000004090075a7 */ /* 0x001064000800017f */
[----:B-1----:R-:W-:Y:S05]  /*b970*/  @!P0 NANOSLEEP.SYNCS 0x989680 ;  /* 0x009896800000895d */ /* 0x002fea0003900000 */
[----:B------:R-:W1:Y:S02]  /*b980*/  @!P0 SYNCS.PHASECHK.TRANS64 P0, [R9+URZ], R4 ;  /* 0x00000004090085a7 */ /* 0x000e64000800007f */
[----:B-1----:R-:W-:Y:S05]  /*b990*/  @!P0 BRA `(.L_x_313) ;  /* 0xfffffffc00f08947 */ /* 0x002fea000383ffff */
[----:B------:R-:W-:Y:S05]  /*b9a0*/  BRA `(.L_x_327) ;  /* 0xfffffff800d07947 */ /* 0x000fea000383ffff */
.L_x_314:
[----:B0-----:R0:W1:Y:S02]  /*b9b0*/  SYNCS.PHASECHK.TRANS64.TRYWAIT P0, [R6+URZ], R5 ;  /* 0x00000005060075a7 */ /* 0x001064000800017f */
[----:B-1----:R-:W-:Y:S05]  /*b9c0*/  @!P0 NANOSLEEP.SYNCS 0x989680 ;  /* 0x009896800000895d */ /* 0x002fea0003900000 */
[----:B------:R-:W1:Y:S02]  /*b9d0*/  @!P0 SYNCS.PHASECHK.TRANS64 P0, [R6+URZ], R5 ;  /* 0x00000005060085a7 */ /* 0x000e64000800007f */
[----:B-1----:R-:W-:Y:S05]  /*b9e0*/  @!P0 BRA `(.L_x_314) ;  /* 0xfffffffc00f08947 */ /* 0x002fea000383ffff */
[----:B------:R-:W-:Y:S05]  /*b9f0*/  BRA `(.L_x_328) ;  /* 0xfffffff800e07947 */ /* 0x000fea000383ffff */
.L_x_315:
[----:B-1----:R1:W2:Y:S02]  /*ba00*/  SYNCS.PHASECHK.TRANS64.TRYWAIT P0, [R9+URZ], R4 ;  /* 0x00000004090075a7 */ /* 0x0022a4000800017f */
[----:B--2---:R-:W-:Y:S05]  /*ba10*/  @!P0 NANOSLEEP.SYNCS 0x989680 ;  /* 0x009896800000895d */ /* 0x004fea0003900000 */
[----:B------:R-:W2:Y:S02]  /*ba20*/  @!P0 SYNCS.PHASECHK.TRANS64 P0, [R9+URZ], R4 ;  /* 0x00000004090085a7 */ /* 0x000ea4000800007f */
[----:B--2---:R-:W-:Y:S05]  /*ba30*/  @!P0 BRA `(.L_x_315) ;  /* 0xfffffffc00f08947 */ /* 0x004fea000383ffff */
[----:B------:R-:W-:Y:S05]  /*ba40*/  BRA `(.L_x_329) ;  /* 0xfffffff800e87947 */ /* 0x000fea000383ffff */
.L_x_330:
[----:B------:R-:W-:-:S00]  /*ba50*/  BRA `(.L_x_330) ;  /* 0xfffffffc00fc7947 */ /* 0x000fc0000383ffff */
[----:B------:R-:W-:-:S00]  /*ba60*/  NOP ;  /* 0x0000000000007918 */ /* 0x000fc00000000000 */
        /* <DEDUP_REMOVED lines=9> */
.L_x_331:


//--------------------- .nv.global.init           --------------------------
	.section	.nv.global.init,"aw",@progbits
.nv.global.init:
	.type		$str$22,@object
	.size		$str$22,($str$23 - $str$22)
$str$22:
        /*0000*/ 	.byte	0x6b, 0x5f, 0x74, 0x69, 0x6c, 0x65, 0x5f, 0x63, 0x6f, 0x75, 0x6e, 0x74, 0x20, 0x3e, 0x3d, 0x20
        /*0010*/ 	.byte	0x31, 0x00
	.type		$str$23,@object
	.size		$str$23,(__unnamed_1 - $str$23)
$str$23:
        /*0012*/ 	.byte	0x2f, 0x74, 0x6d, 0x70, 0x2f, 0x63, 0x75, 0x74, 0x6c, 0x61, 0x73, 0x73, 0x5f, 0x73, 0x77, 0x65
        /*0022*/ 	.byte	0x65, 0x70, 0x5f, 0x73, 0x72, 0x63, 0x2f, 0x69, 0x6e, 0x63, 0x6c, 0x75, 0x64, 0x65, 0x2f, 0x63
        /*0032*/ 	.byte	0x75, 0x74, 0x6c, 0x61, 0x73, 0x73, 0x2f, 0x67, 0x65, 0x6d, 0x6d, 0x2f, 0x63, 0x6f, 0x6c, 0x6c
        /*0042*/ 	.byte	0x65, 0x63, 0x74, 0x69, 0x76, 0x65, 0x2f, 0x73, 0x6d, 0x39, 0x30, 0x5f, 0x6d, 0x6d, 0x61, 0x5f
        /*0052*/ 	.byte	0x74, 0x6d, 0x61, 0x5f, 0x67, 0x6d, 0x6d, 0x61, 0x5f, 0x73, 0x73, 0x5f, 0x77, 0x61, 0x72, 0x70
        /*0062*/ 	.byte	0x73, 0x70, 0x65, 0x63, 0x69, 0x61, 0x6c, 0x69, 0x7a, 0x65, 0x64, 0x2e, 0x68, 0x70, 0x70, 0x00
	.type		__unnamed_1,@object
	.size		__unnamed_1,(.L_0 - __unnamed_1)
__unnamed_1:
        /*0072*/ 	.byte	0x76, 0x6f, 0x69, 0x64, 0x20, 0x63, 0x75, 0x74, 0x6c, 0x61, 0x73, 0x73, 0x3a, 0x3a, 0x67, 0x65
        /* <DEDUP_REMOVED lines=177> */
        /*0b92*/ 	.byte	0x74, 0x69, 0x74, 0x79, 0x5d, 0x00
.L_0:


//--------------------- .nv.shared._ZN7cutlass13device_kernelINS_4gemm6kernel13GemmUniversalIN4cute5tupleIJiiiiEEENS1_10collective13CollectiveMmaINS1_34MainloopSm90TmaGmmaWarpSpecializedILi5ENS5_IJNS4_1CILi1EEENSA_ILi4EEESB_EEENS1_32KernelTmaWarpSpecializedPingpongEEENS5_IJNSA_ILi64EEENSA_ILi256EEENSA_ILi32EEEEEENS_10tfloat32_tENS5_IJlSB_lEEESK_SL_NS4_8TiledMMAINS4_8MMA_AtomIJNS4_4SM904GMMA30MMA_64x256x8_F32TF32TF32_SS_TNILNSP_7ScaleInE1ELSR_1EEEEEENS4_6LayoutINS5_IJSB_SB_SB_EEENS5_IJNSA_ILi0EEESW_SW_EEEEENS5_IJNS4_10UnderscoreESZ_SZ_EEEEENS4_23SM90_TMA_LOAD_MULTICASTENS4_14ComposedLayoutINS4_7SwizzleILi3ELi4ELi3EEENS4_18smem_ptr_flag_bitsILi32EEENSU_INS5_IJNSA_ILi8EEESI_EEENS5_IJSI_SB_EEEEEEEvNS4_8identityENS4_13SM90_TMA_LOADES1C_vS1D_EENS_8epilogue10collective6detail29Sm90TmaWarpSpecializedAdapterINS1H_15DefaultEpilogueISK_SL_SL_NS1G_6thread17LinearCombinationISK_Li1EffLNS1L_9ScaleType4KindE0ELNS_15FloatRoundStyleE2ESK_EENS1_15EpilogueDefaultEEEEEvvEEEEvNT_6ParamsE --------------------------
	.section	.nv.shared._ZN7cutlass13device_kernelINS_4gemm6kernel13GemmUniversalIN4cute5tupleIJiiiiEEENS1_10collective13CollectiveMmaINS1_34MainloopSm90TmaGmmaWarpSpecializedILi5ENS5_IJNS4_1CILi1EEENSA_ILi4EEESB_EEENS1_32KernelTmaWarpSpecializedPingpongEEENS5_IJNSA_ILi64EEENSA_ILi256EEENSA_ILi32EEEEEENS_10tfloat32_tENS5_IJlSB_lEEESK_SL_NS4_8TiledMMAINS4_8MMA_AtomIJNS4_4SM904GMMA30MMA_64x256x8_F32TF32TF32_SS_TNILNSP_7ScaleInE1ELSR_1EEEEEENS4_6LayoutINS5_IJSB_SB_SB_EEENS5_IJNSA_ILi0EEESW_SW_EEEEENS5_IJNS4_10UnderscoreESZ_SZ_EEEEENS4_23SM90_TMA_LOAD_MULTICASTENS4_14ComposedLayoutINS4_7SwizzleILi3ELi4ELi3EEENS4_18smem_ptr_flag_bitsILi32EEENSU_INS5_IJNSA_ILi8EEESI_EEENS5_IJSI_SB_EEEEEEEvNS4_8identityENS4_13SM90_TMA_LOADES1C_vS1D_EENS_8epilogue10collective6detail29Sm90TmaWarpSpecializedAdapterINS1H_15DefaultEpilogueISK_SL_SL_NS1G_6thread17LinearCombinationISK_Li1EffLNS1L_9ScaleType4KindE0ELNS_15FloatRoundStyleE2ESK_EENS1_15EpilogueDefaultEEEEEvvEEEEvNT_6ParamsE,"aw",@nobits
	.sectionflags	@""
	.align	16
	.zero		1024


//--------------------- .nv.shared.reserved.0     --------------------------
	.section	.nv.shared.reserved.0,"aw",@nobits
	.weak		__nv_reservedSMEM_offset_0_alias
	.size		__nv_reservedSMEM_offset_0_alias, 0, 0
	.other		__nv_reservedSMEM_offset_0_alias,@"STO_CUDA_RESERVED_SHARED STV_DEFAULT"
__nv_reservedSMEM_offset_0_alias:
	.zero		0


//--------------------- .nv.global                --------------------------
	.section	.nv.global,"aw",@nobits
.nv.global:
	.type		_ZN40_INTERNAL_addf3917_4_k_cu_1ba51f4e_216974cute1_E,@object
	.size		_ZN40_INTERNAL_addf3917_4_k_cu_1ba51f4e_216974cute1_E,(_ZN40_INTERNAL_addf3917_4_k_cu_1ba51f4e_216974cuda3std3__45__cpo6cbeginE - _ZN40_INTERNAL_addf3917_4_k_cu_1ba51f4e_216974cute1_E)
_ZN40_INTERNAL_addf3917_4_k_cu_1ba51f4e_216974cute1_E:
	.zero		1
	.type		_ZN40_INTERNAL_addf3917_4_k_cu_1ba51f4e_216974cuda3std3__45__cpo6cbeginE,@object
	.size		_ZN40_INTERNAL_addf3917_4_k_cu_1ba51f4e_216974cuda3std3__45__cpo6cbeginE,(_ZN40_INTERNAL_addf3917_4_k_cu_1ba51f4e_216974cuda3std3__48in_placeE - _ZN40_INTERNAL_addf3917_4_k_cu_1ba51f4e_216974cuda3std3__45__cpo6cbeginE)
_ZN40_INTERNAL_addf3917_4_k_cu_1ba51f4e_216974cuda3std3__45__cpo6cbeginE:
	.zero		1
	.type		_ZN40_INTERNAL_addf3917_4_k_cu_1ba51f4e_216974cuda3std3__48in_placeE,@object
	.size		_ZN40_INTERNAL_addf3917_4_k_cu_1ba51f4e_216974cuda3std3__48in_placeE,(_ZN40_INTERNAL_addf3917_4_k_cu_1ba51f4e_216974cuda3std6ranges3__45__cpo9iter_moveE - _ZN40_INTERNAL_addf3917_4_k_cu_1ba51f4e_216974cuda3std3__48in_placeE)
_ZN40_INTERNAL_addf3917_4_k_cu_1ba51f4e_216974cuda3std3__48in_placeE:
	.zero		1
	.type		_ZN40_INTERNAL_addf3917_4_k_cu_1ba51f4e_216974cuda3std6ranges3__45__cpo9iter_moveE,@object
	.size		_ZN40_INTERNAL_addf3917_4_k_cu_1ba51f4e_216974cuda3std6ranges3__45__cpo9iter_moveE,(_ZN40_INTERNAL_addf3917_4_k_cu_1ba51f4e_216974cuda3std3__45__cpo5beginE - _ZN40_INTERNAL_addf3917_4_k_cu_1ba51f4e_216974cuda3std6ranges3__45__cpo9iter_moveE)
_ZN40_INTERNAL_addf3917_4_k_cu_1ba51f4e_216974cuda3std6ranges3__45__cpo9iter_moveE:
	.zero		1
	.type		_ZN40_INTERNAL_addf3917_4_k_cu_1ba51f4e_216974cuda3std3__45__cpo5beginE,@object
	.size		_ZN40_INTERNAL_addf3917_4_k_cu_1ba51f4e_216974cuda3std3__45__cpo5beginE,(_ZN40_INTERNAL_addf3917_4_k_cu_1ba51f4e_216974cuda3std3__442_GLOBAL__N__addf3917_4_k_cu_1ba51f4e_216976ignoreE - _ZN40_INTERNAL_addf3917_4_k_cu_1ba51f4e_216974cuda3std3__45__cpo5beginE)
_ZN40_INTERNAL_addf3917_4_k_cu_1ba51f4e_216974cuda3std3__45__cpo5beginE:
	.zero		1
	.type		_ZN40_INTERNAL_addf3917_4_k_cu_1ba51f4e_216974cuda3std3__442_GLOBAL__N__addf3917_4_k_cu_1ba51f4e_216976ignoreE,@object
	.size		_ZN40_INTERNAL_addf3917_4_k_cu_1ba51f4e_216974cuda3std3__442_GLOBAL__N__addf3917_4_k_cu_1ba51f4e_216976ignoreE,(_ZN40_INTERNAL_addf3917_4_k_cu_1ba51f4e_216974cute7productE - _ZN40_INTERNAL_addf3917_4_k_cu_1ba51f4e_216974cuda3std3__442_GLOBAL__N__addf3917_4_k_cu_1ba51f4e_216976ignoreE)
_ZN40_INTERNAL_addf3917_4_k_cu_1ba51f4e_216974cuda3std3__442_GLOBAL__N__addf3917_4_k_cu_1ba51f4e_216976ignoreE:
	.zero		1
	.type		_ZN40_INTERNAL_addf3917_4_k_cu_1ba51f4e_216974cute7productE,@object
	.size		_ZN40_INTERNAL_addf3917_4_k_cu_1ba51f4e_216974cute7productE,(_ZN40_INTERNAL_addf3917_4_k_cu_1ba51f4e_216974cuda3std3__45__cpo3endE - _ZN40_INTERNAL_addf3917_4_k_cu_1ba51f4e_216974cute7productE)
_ZN40_INTERNAL_addf3917_4_k_cu_1ba51f4e_216974cute7productE:
	.zero		1
	.type		_ZN40_INTERNAL_addf3917_4_k_cu_1ba51f4e_216974cuda3std3__45__cpo3endE,@object
	.size		_ZN40_INTERNAL_addf3917_4_k_cu_1ba51f4e_216974cuda3std3__45__cpo3endE,(_ZN40_INTERNAL_addf3917_4_k_cu_1ba51f4e_216974cuda3std3__419piecewise_constructE - _ZN40_INTERNAL_addf3917_4_k_cu_1ba51f4e_216974cuda3std3__45__cpo3endE)
_ZN40_INTERNAL_addf3917_4_k_cu_1ba51f4e_216974cuda3std3__45__cpo3endE:
	.zero		1
	.type		_ZN40_INTERNAL_addf3917_4_k_cu_1ba51f4e_216974cuda3std3__419piecewise_constructE,@object
	.size		_ZN40_INTERNAL_addf3917_4_k_cu_1ba51f4e_216974cuda3std3__419piecewise_constructE,(_ZN40_INTERNAL_addf3917_4_k_cu_1ba51f4e_216974cuda3std3__45__cpo4cendE - _ZN40_INTERNAL_addf3917_4_k_cu_1ba51f4e_216974cuda3std3__419piecewise_constructE)
_ZN40_INTERNAL_addf3917_4_k_cu_1ba51f4e_216974cuda3std3__419piecewise_constructE:
	.zero		1
	.type		_ZN40_INTERNAL_addf3917_4_k_cu_1ba51f4e_216974cuda3std3__45__cpo4cendE,@object
	.size		_ZN40_INTERNAL_addf3917_4_k_cu_1ba51f4e_216974cuda3std3__45__cpo4cendE,(_ZN40_INTERNAL_addf3917_4_k_cu_1ba51f4e_216974cuda3std6ranges3__45__cpo4swapE - _ZN40_INTERNAL_addf3917_4_k_cu_1ba51f4e_216974cuda3std3__45__cpo4cendE)
_ZN40_INTERNAL_addf3917_4_k_cu_1ba51f4e_216974cuda3std3__45__cpo4cendE:
	.zero		1
	.type		_ZN40_INTERNAL_addf3917_4_k_cu_1ba51f4e_216974cuda3std6ranges3__45__cpo4swapE,@object
	.size		_ZN40_INTERNAL_addf3917_4_k_cu_1ba51f4e_216974cuda3std6ranges3__45__cpo4swapE,(.L_8 - _ZN40_INTERNAL_addf3917_4_k_cu_1ba51f4e_216974cuda3std6ranges3__45__cpo4swapE)
_ZN40_INTERNAL_addf3917_4_k_cu_1ba51f4e_216974cuda3std6ranges3__45__cpo4swapE:
	.zero		1
.L_8:


//--------------------- .nv.constant0._ZN7cutlass13device_kernelINS_4gemm6kernel13GemmUniversalIN4cute5tupleIJiiiiEEENS1_10collective13CollectiveMmaINS1_34MainloopSm90TmaGmmaWarpSpecializedILi5ENS5_IJNS4_1CILi1EEENSA_ILi4EEESB_EEENS1_32KernelTmaWarpSpecializedPingpongEEENS5_IJNSA_ILi64EEENSA_ILi256EEENSA_ILi32EEEEEENS_10tfloat32_tENS5_IJlSB_lEEESK_SL_NS4_8TiledMMAINS4_8MMA_AtomIJNS4_4SM904GMMA30MMA_64x256x8_F32TF32TF32_SS_TNILNSP_7ScaleInE1ELSR_1EEEEEENS4_6LayoutINS5_IJSB_SB_SB_EEENS5_IJNSA_ILi0EEESW_SW_EEEEENS5_IJNS4_10UnderscoreESZ_SZ_EEEEENS4_23SM90_TMA_LOAD_MULTICASTENS4_14ComposedLayoutINS4_7SwizzleILi3ELi4ELi3EEENS4_18smem_ptr_flag_bitsILi32EEENSU_INS5_IJNSA_ILi8EEESI_EEENS5_IJSI_SB_EEEEEEEvNS4_8identityENS4_13SM90_TMA_LOADES1C_vS1D_EENS_8epilogue10collective6detail29Sm90TmaWarpSpecializedAdapterINS1H_15DefaultEpilogueISK_SL_SL_NS1G_6thread17LinearCombinationISK_Li1EffLNS1L_9ScaleType4KindE0ELNS_15FloatRoundStyleE2ESK_EENS1_15EpilogueDefaultEEEEEvvEEEEvNT_6ParamsE --------------------------
	.section	.nv.constant0._ZN7cutlass13device_kernelINS_4gemm6kernel13GemmUniversalIN4cute5tupleIJiiiiEEENS1_10collective13CollectiveMmaINS1_34MainloopSm90TmaGmmaWarpSpecializedILi5ENS5_IJNS4_1CILi1EEENSA_ILi4EEESB_EEENS1_32KernelTmaWarpSpecializedPingpongEEENS5_IJNSA_ILi64EEENSA_ILi256EEENSA_ILi32EEEEEENS_10tfloat32_tENS5_IJlSB_lEEESK_SL_NS4_8TiledMMAINS4_8MMA_AtomIJNS4_4SM904GMMA30MMA_64x256x8_F32TF32TF32_SS_TNILNSP_7ScaleInE1ELSR_1EEEEEENS4_6LayoutINS5_IJSB_SB_SB_EEENS5_IJNSA_ILi0EEESW_SW_EEEEENS5_IJNS4_10UnderscoreESZ_SZ_EEEEENS4_23SM90_TMA_LOAD_MULTICASTENS4_14ComposedLayoutINS4_7SwizzleILi3ELi4ELi3EEENS4_18smem_ptr_flag_bitsILi32EEENSU_INS5_IJNSA_ILi8EEESI_EEENS5_IJSI_SB_EEEEEEEvNS4_8identityENS4_13SM90_TMA_LOADES1C_vS1D_EENS_8epilogue10collective6detail29Sm90TmaWarpSpecializedAdapterINS1H_15DefaultEpilogueISK_SL_SL_NS1G_6thread17LinearCombinationISK_Li1EffLNS1L_9ScaleType4KindE0ELNS_15FloatRoundStyleE2ESK_EENS1_15EpilogueDefaultEEEEEvvEEEEvNT_6ParamsE,"a",@progbits
	.sectionflags	@""
	.align	4
.nv.constant0._ZN7cutlass13device_kernelINS_4gemm6kernel13GemmUniversalIN4cute5tupleIJiiiiEEENS1_10collective13CollectiveMmaINS1_34MainloopSm90TmaGmmaWarpSpecializedILi5ENS5_IJNS4_1CILi1EEENSA_ILi4EEESB_EEENS1_32KernelTmaWarpSpecializedPingpongEEENS5_IJNSA_ILi64EEENSA_ILi256EEENSA_ILi32EEEEEENS_10tfloat32_tENS5_IJlSB_lEEESK_SL_NS4_8TiledMMAINS4_8MMA_AtomIJNS4_4SM904GMMA30MMA_64x256x8_F32TF32TF32_SS_TNILNSP_7ScaleInE1ELSR_1EEEEEENS4_6LayoutINS5_IJSB_SB_SB_EEENS5_IJNSA_ILi0EEESW_SW_EEEEENS5_IJNS4_10UnderscoreESZ_SZ_EEEEENS4_23SM90_TMA_LOAD_MULTICASTENS4_14ComposedLayoutINS4_7SwizzleILi3ELi4ELi3EEENS4_18smem_ptr_flag_bitsILi32EEENSU_INS5_IJNSA_ILi8EEESI_EEENS5_IJSI_SB_EEEEEEEvNS4_8identityENS4_13SM90_TMA_LOADES1C_vS1D_EENS_8epilogue10collective6detail29Sm90TmaWarpSpecializedAdapterINS1H_15DefaultEpilogueISK_SL_SL_NS1G_6thread17LinearCombinationISK_Li1EffLNS1L_9ScaleType4KindE0ELNS_15FloatRoundStyleE2ESK_EENS1_15EpilogueDefaultEEEEEvvEEEEvNT_6ParamsE:
	.zero		1664


//--------------------- SYMBOLS --------------------------

	.type		.nv.reservedSmem.offset0,@object
	.size		.nv.reservedSmem.offset0,0x4
	.type		__assertfail,@function
